//
// Generated by NVIDIA NVVM Compiler
//
// Compiler Build ID: CL-36424714
// Cuda compilation tools, release 13.0, V13.0.88
// Based on NVVM 20.0.0
//

.version 9.0
.target sm_100
.address_size 64

	// .globl	_Z16helloWorldKernelv
.extern .func  (.param .b32 func_retval0) vprintf
(
	.param .b64 vprintf_param_0,
	.param .b64 vprintf_param_1
)
;
.global .align 1 .b8 $str[42] = {72, 101, 108, 108, 111, 44, 32, 87, 111, 114, 108, 100, 32, 102, 114, 111, 109, 32, 116, 104, 114, 101, 97, 100, 32, 37, 100, 32, 105, 110, 32, 98, 108, 111, 99, 107, 32, 37, 100, 33, 10};
.global .align 1 .b8 $str$1[5] = {116, 114, 117, 101};
.global .align 1 .b8 $str$2[6] = {102, 97, 108, 115, 101};
.global .align 1 .b8 $str$3[107] = {84, 104, 114, 101, 97, 100, 32, 91, 37, 100, 44, 37, 100, 93, 58, 10, 32, 32, 32, 32, 82, 101, 99, 101, 105, 118, 101, 100, 32, 105, 110, 116, 58, 32, 37, 100, 10, 32, 32, 32, 32, 82, 101, 99, 101, 105, 118, 101, 100, 32, 102, 108, 111, 97, 116, 58, 32, 37, 46, 50, 102, 10, 32, 32, 32, 32, 82, 101, 99, 101, 105, 118, 101, 100, 32, 98, 111, 111, 108, 58, 32, 37, 115, 10, 32, 32, 32, 32, 82, 101, 99, 101, 105, 118, 101, 100, 32, 99, 104, 97, 114, 58, 32, 37, 99, 10};
.global .align 1 .b8 $str$4[101] = {71, 108, 111, 98, 97, 108, 32, 84, 104, 114, 101, 97, 100, 32, 73, 110, 100, 101, 120, 58, 32, 37, 100, 32, 124, 32, 98, 108, 111, 99, 107, 73, 100, 120, 58, 32, 40, 37, 100, 44, 32, 37, 100, 44, 32, 37, 100, 41, 32, 124, 32, 98, 108, 111, 99, 107, 68, 105, 109, 58, 32, 40, 37, 100, 44, 32, 37, 100, 44, 32, 37, 100, 41, 32, 124, 32, 116, 104, 114, 101, 97, 100, 73, 100, 120, 58, 32, 40, 37, 100, 44, 32, 37, 100, 44, 32, 37, 100, 41, 10};
.global .align 1 .b8 $str$5[82] = {84, 104, 114, 101, 97, 100, 32, 37, 100, 58, 32, 120, 61, 37, 100, 44, 32, 121, 61, 37, 100, 10, 32, 32, 32, 32, 83, 117, 109, 58, 32, 37, 100, 10, 32, 32, 32, 32, 80, 114, 111, 100, 117, 99, 116, 58, 32, 37, 100, 10, 32, 32, 32, 32, 84, 104, 114, 101, 97, 100, 45, 115, 112, 101, 99, 105, 102, 105, 99, 32, 114, 101, 115, 117, 108, 116, 58, 32, 37, 100, 10};
.global .align 1 .b8 $str$6[89] = {84, 104, 114, 101, 97, 100, 32, 37, 100, 58, 10, 32, 32, 115, 105, 109, 112, 108, 101, 86, 97, 108, 117, 101, 58, 32, 37, 100, 32, 40, 112, 97, 115, 115, 101, 100, 32, 100, 105, 114, 101, 99, 116, 108, 121, 41, 10, 32, 32, 97, 114, 114, 97, 121, 86, 97, 108, 117, 101, 91, 37, 100, 93, 58, 32, 37, 100, 32, 40, 110, 101, 101, 100, 101, 100, 32, 99, 117, 100, 97, 77, 97, 108, 108, 111, 99, 41, 10};
.global .align 1 .b8 $str$7[16] = {10, 32, 77, 111, 100, 105, 102, 121, 105, 110, 103, 46, 46, 46, 10};
.global .align 1 .b8 $str$8[44] = {84, 104, 114, 101, 97, 100, 32, 37, 100, 58, 10, 32, 32, 97, 114, 114, 97, 121, 86, 97, 108, 117, 101, 91, 37, 100, 93, 58, 32, 37, 100, 32, 40, 109, 111, 100, 105, 102, 105, 101, 100, 41, 10};
.global .align 1 .b8 $str$9[11] = {84, 104, 114, 101, 97, 100, 32, 37, 100, 10};

.visible .entry _Z16helloWorldKernelv()
{
	.local .align 8 .b8 	__local_depot0[8];
	.reg .b64 	%SP;
	.reg .b64 	%SPL;
	.reg .b32 	%r<5>;
	.reg .b64 	%rd<5>;

	mov.u64 	%SPL, __local_depot0;
	cvta.local.u64 	%SP, %SPL;
	add.u64 	%rd1, %SP, 0;
	add.u64 	%rd2, %SPL, 0;
	mov.u32 	%r1, %tid.x;
	mov.u32 	%r2, %ctaid.x;
	st.local.v2.u32 	[%rd2], {%r1, %r2};
	mov.u64 	%rd3, $str;
	cvta.global.u64 	%rd4, %rd3;
	{ // callseq 0, 0
	.param .b64 param0;
	st.param.b64 	[param0], %rd4;
	.param .b64 param1;
	st.param.b64 	[param1], %rd1;
	.param .b32 retval0;
	call.uni (retval0), 
	vprintf, 
	(
	param0, 
	param1
	);
	ld.param.b32 	%r3, [retval0];
	} // callseq 0
	ret;

}
	// .globl	_Z18simpleParamsKernelifbc
.visible .entry _Z18simpleParamsKernelifbc(
	.param .u32 _Z18simpleParamsKernelifbc_param_0,
	.param .f32 _Z18simpleParamsKernelifbc_param_1,
	.param .u8 _Z18simpleParamsKernelifbc_param_2,
	.param .u8 _Z18simpleParamsKernelifbc_param_3
)
{
	.local .align 8 .b8 	__local_depot1[40];
	.reg .b64 	%SP;
	.reg .b64 	%SPL;
	.reg .pred 	%p<2>;
	.reg .b16 	%rs<3>;
	.reg .b32 	%r<7>;
	.reg .b32 	%f<2>;
	.reg .b64 	%rd<10>;
	.reg .b64 	%fd<2>;

	mov.u64 	%SPL, __local_depot1;
	cvta.local.u64 	%SP, %SPL;
	ld.param.u32 	%r1, [_Z18simpleParamsKernelifbc_param_0];
	ld.param.f32 	%f1, [_Z18simpleParamsKernelifbc_param_1];
	ld.param.s8 	%rs1, [_Z18simpleParamsKernelifbc_param_2];
	ld.param.s8 	%rs2, [_Z18simpleParamsKernelifbc_param_3];
	add.u64 	%rd1, %SP, 0;
	add.u64 	%rd2, %SPL, 0;
	mov.u32 	%r2, %ctaid.x;
	mov.u32 	%r3, %tid.x;
	cvt.f64.f32 	%fd1, %f1;
	setp.eq.s16 	%p1, %rs1, 0;
	mov.u64 	%rd3, $str$1;
	cvta.global.u64 	%rd4, %rd3;
	mov.u64 	%rd5, $str$2;
	cvta.global.u64 	%rd6, %rd5;
	selp.b64 	%rd7, %rd6, %rd4, %p1;
	cvt.s32.s16 	%r4, %rs2;
	st.local.v2.u32 	[%rd2], {%r2, %r3};
	st.local.u32 	[%rd2+8], %r1;
	st.local.f64 	[%rd2+16], %fd1;
	st.local.u64 	[%rd2+24], %rd7;
	st.local.u32 	[%rd2+32], %r4;
	mov.u64 	%rd8, $str$3;
	cvta.global.u64 	%rd9, %rd8;
	{ // callseq 1, 0
	.param .b64 param0;
	st.param.b64 	[param0], %rd9;
	.param .b64 param1;
	st.param.b64 	[param1], %rd1;
	.param .b32 retval0;
	call.uni (retval0), 
	vprintf, 
	(
	param0, 
	param1
	);
	ld.param.b32 	%r5, [retval0];
	} // callseq 1
	ret;

}
	// .globl	_Z17calculationKernelii
.visible .entry _Z17calculationKernelii(
	.param .u32 _Z17calculationKernelii_param_0,
	.param .u32 _Z17calculationKernelii_param_1
)
{
	.local .align 8 .b8 	__local_depot2[40];
	.reg .b64 	%SP;
	.reg .b64 	%SPL;
	.reg .b32 	%r<20>;
	.reg .b64 	%rd<7>;

	mov.u64 	%SPL, __local_depot2;
	cvta.local.u64 	%SP, %SPL;
	ld.param.u32 	%r1, [_Z17calculationKernelii_param_0];
	ld.param.u32 	%r2, [_Z17calculationKernelii_param_1];
	add.u64 	%rd1, %SP, 0;
	add.u64 	%rd2, %SPL, 0;
	mov.u32 	%r3, %ctaid.x;
	mov.u32 	%r4, %ntid.x;
	mov.u32 	%r5, %tid.x;
	mad.lo.s32 	%r6, %r3, %r4, %r5;
	mov.u32 	%r7, %ctaid.y;
	mov.u32 	%r8, %ctaid.z;
	mov.u32 	%r9, %ntid.y;
	mov.u32 	%r10, %ntid.z;
	mov.u32 	%r11, %tid.y;
	mov.u32 	%r12, %tid.z;
	st.local.v2.u32 	[%rd2], {%r6, %r3};
	st.local.v2.u32 	[%rd2+8], {%r7, %r8};
	st.local.v2.u32 	[%rd2+16], {%r4, %r9};
	st.local.v2.u32 	[%rd2+24], {%r10, %r5};
	st.local.v2.u32 	[%rd2+32], {%r11, %r12};
	mov.u64 	%rd3, $str$4;
	cvta.global.u64 	%rd4, %rd3;
	{ // callseq 2, 0
	.param .b64 param0;
	st.param.b64 	[param0], %rd4;
	.param .b64 param1;
	st.param.b64 	[param1], %rd1;
	.param .b32 retval0;
	call.uni (retval0), 
	vprintf, 
	(
	param0, 
	param1
	);
	ld.param.b32 	%r13, [retval0];
	} // callseq 2
	add.s32 	%r15, %r2, %r1;
	mul.lo.s32 	%r16, %r2, %r1;
	add.s32 	%r17, %r15, %r6;
	st.local.v2.u32 	[%rd2], {%r6, %r1};
	st.local.v2.u32 	[%rd2+8], {%r2, %r15};
	st.local.v2.u32 	[%rd2+16], {%r16, %r17};
	mov.u64 	%rd5, $str$5;
	cvta.global.u64 	%rd6, %rd5;
	{ // callseq 3, 0
	.param .b64 param0;
	st.param.b64 	[param0], %rd6;
	.param .b64 param1;
	st.param.b64 	[param1], %rd1;
	.param .b32 retval0;
	call.uni (retval0), 
	vprintf, 
	(
	param0, 
	param1
	);
	ld.param.b32 	%r18, [retval0];
	} // callseq 3
	ret;

}
	// .globl	_Z11printKernelv
.visible .entry _Z11printKernelv()
{
	.local .align 8 .b8 	__local_depot3[40];
	.reg .b64 	%SP;
	.reg .b64 	%SPL;
	.reg .b32 	%r<13>;
	.reg .b64 	%rd<5>;

	mov.u64 	%SPL, __local_depot3;
	cvta.local.u64 	%SP, %SPL;
	add.u64 	%rd1, %SP, 0;
	add.u64 	%rd2, %SPL, 0;
	mov.u32 	%r1, %ctaid.x;
	mov.u32 	%r2, %ntid.x;
	mov.u32 	%r3, %tid.x;
	mad.lo.s32 	%r4, %r1, %r2, %r3;
	mov.u32 	%r5, %ctaid.y;
	mov.u32 	%r6, %ctaid.z;
	mov.u32 	%r7, %ntid.y;
	mov.u32 	%r8, %ntid.z;
	mov.u32 	%r9, %tid.y;
	mov.u32 	%r10, %tid.z;
	st.local.v2.u32 	[%rd2], {%r4, %r1};
	st.local.v2.u32 	[%rd2+8], {%r5, %r6};
	st.local.v2.u32 	[%rd2+16], {%r2, %r7};
	st.local.v2.u32 	[%rd2+24], {%r8, %r3};
	st.local.v2.u32 	[%rd2+32], {%r9, %r10};
	mov.u64 	%rd3, $str$4;
	cvta.global.u64 	%rd4, %rd3;
	{ // callseq 4, 0
	.param .b64 param0;
	st.param.b64 	[param0], %rd4;
	.param .b64 param1;
	st.param.b64 	[param1], %rd1;
	.param .b32 retval0;
	call.uni (retval0), 
	vprintf, 
	(
	param0, 
	param1
	);
	ld.param.b32 	%r11, [retval0];
	} // callseq 4
	ret;

}
	// .globl	_Z13printKernel3Dv
.visible .entry _Z13printKernel3Dv()
{
	.local .align 8 .b8 	__local_depot4[40];
	.reg .b64 	%SP;
	.reg .b64 	%SPL;
	.reg .b32 	%r<19>;
	.reg .b64 	%rd<5>;

	mov.u64 	%SPL, __local_depot4;
	cvta.local.u64 	%SP, %SPL;
	add.u64 	%rd1, %SP, 0;
	add.u64 	%rd2, %SPL, 0;
	mov.u32 	%r1, %ctaid.z;
	mov.u32 	%r2, %nctaid.y;
	mov.u32 	%r3, %nctaid.x;
	mov.u32 	%r4, %ctaid.y;
	mov.u32 	%r5, %ctaid.x;
	mad.lo.s32 	%r6, %r1, %r2, %r4;
	mad.lo.s32 	%r7, %r6, %r3, %r5;
	mov.u32 	%r8, %ntid.x;
	mov.u32 	%r9, %ntid.y;
	mov.u32 	%r10, %ntid.z;
	mov.u32 	%r11, %tid.z;
	mov.u32 	%r12, %tid.y;
	mov.u32 	%r13, %tid.x;
	mad.lo.s32 	%r14, %r7, %r10, %r11;
	mad.lo.s32 	%r15, %r14, %r9, %r12;
	mad.lo.s32 	%r16, %r15, %r8, %r13;
	st.local.v2.u32 	[%rd2], {%r16, %r5};
	st.local.v2.u32 	[%rd2+8], {%r4, %r1};
	st.local.v2.u32 	[%rd2+16], {%r8, %r9};
	st.local.v2.u32 	[%rd2+24], {%r10, %r13};
	st.local.v2.u32 	[%rd2+32], {%r12, %r11};
	mov.u64 	%rd3, $str$4;
	cvta.global.u64 	%rd4, %rd3;
	{ // callseq 5, 0
	.param .b64 param0;
	st.param.b64 	[param0], %rd4;
	.param .b64 param1;
	st.param.b64 	[param1], %rd1;
	.param .b32 retval0;
	call.uni (retval0), 
	vprintf, 
	(
	param0, 
	param1
	);
	ld.param.b32 	%r17, [retval0];
	} // callseq 5
	ret;

}
	// .globl	_Z13parameterDemoiPi
.visible .entry _Z13parameterDemoiPi(
	.param .u32 _Z13parameterDemoiPi_param_0,
	.param .u64 .ptr .align 1 _Z13parameterDemoiPi_param_1
)
{
	.local .align 16 .b8 	__local_depot5[16];
	.reg .b64 	%SP;
	.reg .b64 	%SPL;
	.reg .b32 	%r<15>;
	.reg .b64 	%rd<13>;

	mov.u64 	%SPL, __local_depot5;
	cvta.local.u64 	%SP, %SPL;
	ld.param.u32 	%r1, [_Z13parameterDemoiPi_param_0];
	ld.param.u64 	%rd1, [_Z13parameterDemoiPi_param_1];
	cvta.to.global.u64 	%rd2, %rd1;
	add.u64 	%rd3, %SP, 0;
	add.u64 	%rd4, %SPL, 0;
	mov.u32 	%r2, %ctaid.x;
	mov.u32 	%r3, %ntid.x;
	mov.u32 	%r4, %tid.x;
	mad.lo.s32 	%r5, %r2, %r3, %r4;
	mul.wide.s32 	%rd5, %r5, 4;
	add.s64 	%rd6, %rd2, %rd5;
	ld.global.u32 	%r6, [%rd6];
	st.local.v4.u32 	[%rd4], {%r5, %r1, %r5, %r6};
	mov.u64 	%rd7, $str$6;
	cvta.global.u64 	%rd8, %rd7;
	{ // callseq 6, 0
	.param .b64 param0;
	st.param.b64 	[param0], %rd8;
	.param .b64 param1;
	st.param.b64 	[param1], %rd3;
	.param .b32 retval0;
	call.uni (retval0), 
	vprintf, 
	(
	param0, 
	param1
	);
	ld.param.b32 	%r7, [retval0];
	} // callseq 6
	bar.sync 	0;
	mov.u64 	%rd9, $str$7;
	cvta.global.u64 	%rd10, %rd9;
	{ // callseq 7, 0
	.param .b64 param0;
	st.param.b64 	[param0], %rd10;
	.param .b64 param1;
	st.param.b64 	[param1], 0;
	.param .b32 retval0;
	call.uni (retval0), 
	vprintf, 
	(
	param0, 
	param1
	);
	ld.param.b32 	%r9, [retval0];
	} // callseq 7
	ld.global.u32 	%r11, [%rd6];
	mul.lo.s32 	%r12, %r11, 11;
	st.global.u32 	[%rd6], %r12;
	st.local.v2.u32 	[%rd4], {%r5, %r5};
	st.local.u32 	[%rd4+8], %r12;
	mov.u64 	%rd11, $str$8;
	cvta.global.u64 	%rd12, %rd11;
	{ // callseq 8, 0
	.param .b64 param0;
	st.param.b64 	[param0], %rd12;
	.param .b64 param1;
	st.param.b64 	[param1], %rd3;
	.param .b32 retval0;
	call.uni (retval0), 
	vprintf, 
	(
	param0, 
	param1
	);
	ld.param.b32 	%r13, [retval0];
	} // callseq 8
	ret;

}
	// .globl	_Z11correctSyncPi
.visible .entry _Z11correctSyncPi(
	.param .u64 .ptr .align 1 _Z11correctSyncPi_param_0
)
{
	.local .align 8 .b8 	__local_depot6[8];
	.reg .b64 	%SP;
	.reg .b64 	%SPL;
	.reg .pred 	%p<3>;
	.reg .b32 	%r<8>;
	.reg .b64 	%rd<11>;

	mov.u64 	%SPL, __local_depot6;
	cvta.local.u64 	%SP, %SPL;
	ld.param.u64 	%rd3, [_Z11correctSyncPi_param_0];
	cvta.to.global.u64 	%rd1, %rd3;
	add.u64 	%rd4, %SP, 0;
	add.u64 	%rd5, %SPL, 0;
	mov.u32 	%r1, %tid.x;
	st.local.u32 	[%rd5], %r1;
	mov.u64 	%rd6, $str$9;
	cvta.global.u64 	%rd7, %rd6;
	{ // callseq 9, 0
	.param .b64 param0;
	st.param.b64 	[param0], %rd7;
	.param .b64 param1;
	st.param.b64 	[param1], %rd4;
	.param .b32 retval0;
	call.uni (retval0), 
	vprintf, 
	(
	param0, 
	param1
	);
	ld.param.b32 	%r2, [retval0];
	} // callseq 9
	setp.gt.u32 	%p1, %r1, 2;
	mul.wide.u32 	%rd8, %r1, 4;
	add.s64 	%rd2, %rd1, %rd8;
	@%p1 bra 	$L__BB6_2;
	add.s32 	%r4, %r1, 1;
	st.global.u32 	[%rd2], %r4;
$L__BB6_2:
	bar.sync 	0;
	setp.lt.u32 	%p2, %r1, 3;
	@%p2 bra 	$L__BB6_4;
	add.s32 	%r5, %r1, -3;
	mul.wide.u32 	%rd9, %r5, 4;
	add.s64 	%rd10, %rd1, %rd9;
	ld.global.u32 	%r6, [%rd10];
	mul.lo.s32 	%r7, %r6, 11;
	st.global.u32 	[%rd2], %r7;
$L__BB6_4:
	ret;

}


// ===== COMPILED SASS (sm_100) =====

	.target	sm_100

	.elftype	@"ET_EXEC"


//--------------------- .note.nv.tkinfo           --------------------------
	.section	.note.nv.tkinfo,"",@"SHT_NOTE"
	.sectionflags	@"SHF_NOTE_NV_TKINFO"
	.tkinfo
        /*0018*/ 	.word	0x00000002
        /*0030*/ 	.string	""
        /*0030*/ 	.string	"ptxas"
        /*0030*/ 	.string	"Cuda compilation tools, release 13.0, V13.0.88"
        /*0030*/ 	.string	"Build cuda_13.0.r13.0/compiler.36424714_0"
        /*0030*/ 	.string	"-arch sm_100 -m 64 "



//--------------------- .note.nv.cuinfo           --------------------------
	.section	.note.nv.cuinfo,"",@"SHT_NOTE"
	.sectionflags	@"SHF_NOTE_NV_CUINFO"
        /*0018*/ 	.short	0x0002
        /*001a*/ 	.short	0x0064
        /*001c*/ 	.short	0x0082
	.zero		2


//--------------------- .nv.info                  --------------------------
	.section	.nv.info,"",@"SHT_CUDA_INFO"
	.align	4


	//----- nvinfo : EIATTR_REGCOUNT
	.align		4
        /*0000*/ 	.byte	0x04, 0x2f
        /*0002*/ 	.short	(.L_11 - .L_10)
	.align		4
.L_10:
        /*0004*/ 	.word	index@(_Z16helloWorldKernelv)
        /*0008*/ 	.word	0x00000018


	//----- nvinfo : EIATTR_FRAME_SIZE
	.align		4
.L_11:
        /*000c*/ 	.byte	0x04, 0x11
        /*000e*/ 	.short	(.L_13 - .L_12)
	.align		4
.L_12:
        /*0010*/ 	.word	index@(_Z16helloWorldKernelv)
        /*0014*/ 	.word	0x00000008


	//----- nvinfo : EIATTR_REGCOUNT
	.align		4
.L_13:
        /*0018*/ 	.byte	0x04, 0x2f
        /*001a*/ 	.short	(.L_15 - .L_14)
	.align		4
.L_14:
        /*001c*/ 	.word	index@(_Z18simpleParamsKernelifbc)
        /*0020*/ 	.word	0x00000018


	//----- nvinfo : EIATTR_FRAME_SIZE
	.align		4
.L_15:
        /*0024*/ 	.byte	0x04, 0x11
        /*0026*/ 	.short	(.L_17 - .L_16)
	.align		4
.L_16:
        /*0028*/ 	.word	index@(_Z18simpleParamsKernelifbc)
        /*002c*/ 	.word	0x00000028


	//----- nvinfo : EIATTR_REGCOUNT
	.align		4
.L_17:
        /*0030*/ 	.byte	0x04, 0x2f
        /*0032*/ 	.short	(.L_19 - .L_18)
	.align		4
.L_18:
        /*0034*/ 	.word	index@(_Z17calculationKernelii)
        /*0038*/ 	.word	0x00000018


	//----- nvinfo : EIATTR_FRAME_SIZE
	.align		4
.L_19:
        /*003c*/ 	.byte	0x04, 0x11
        /*003e*/ 	.short	(.L_21 - .L_20)
	.align		4
.L_20:
        /*0040*/ 	.word	index@(_Z17calculationKernelii)
        /*0044*/ 	.word	0x00000028


	//----- nvinfo : EIATTR_REGCOUNT
	.align		4
.L_21:
        /*0048*/ 	.byte	0x04, 0x2f
        /*004a*/ 	.short	(.L_23 - .L_22)
	.align		4
.L_22:
        /*004c*/ 	.word	index@(_Z11printKernelv)
        /*0050*/ 	.word	0x00000018


	//----- nvinfo : EIATTR_FRAME_SIZE
	.align		4
.L_23:
        /*0054*/ 	.byte	0x04, 0x11
        /*0056*/ 	.short	(.L_25 - .L_24)
	.align		4
.L_24:
        /*0058*/ 	.word	index@(_Z11printKernelv)
        /*005c*/ 	.word	0x00000028


	//----- nvinfo : EIATTR_REGCOUNT
	.align		4
.L_25:
        /*0060*/ 	.byte	0x04, 0x2f
        /*0062*/ 	.short	(.L_27 - .L_26)
	.align		4
.L_26:
        /*0064*/ 	.word	index@(_Z13printKernel3Dv)
        /*0068*/ 	.word	0x00000018


	//----- nvinfo : EIATTR_FRAME_SIZE
	.align		4
.L_27:
        /*006c*/ 	.byte	0x04, 0x11
        /*006e*/ 	.short	(.L_29 - .L_28)
	.align		4
.L_28:
        /*0070*/ 	.word	index@(_Z13printKernel3Dv)
        /*0074*/ 	.word	0x00000028


	//----- nvinfo : EIATTR_REGCOUNT
	.align		4
.L_29:
        /*0078*/ 	.byte	0x04, 0x2f
        /*007a*/ 	.short	(.L_31 - .L_30)
	.align		4
.L_30:
        /*007c*/ 	.word	index@(_Z13parameterDemoiPi)
        /*0080*/ 	.word	0x0000001c


	//----- nvinfo : EIATTR_FRAME_SIZE
	.align		4
.L_31:
        /*0084*/ 	.byte	0x04, 0x11
        /*0086*/ 	.short	(.L_33 - .L_32)
	.align		4
.L_32:
        /*0088*/ 	.word	index@(_Z13parameterDemoiPi)
        /*008c*/ 	.word	0x00000010


	//----- nvinfo : EIATTR_REGCOUNT
	.align		4
.L_33:
        /*0090*/ 	.byte	0x04, 0x2f
        /*0092*/ 	.short	(.L_35 - .L_34)
	.align		4
.L_34:
        /*0094*/ 	.word	index@(_Z11correctSyncPi)
        /*0098*/ 	.word	0x00000018


	//----- nvinfo : EIATTR_FRAME_SIZE
	.align		4
.L_35:
        /*009c*/ 	.byte	0x04, 0x11
        /*009e*/ 	.short	(.L_37 - .L_36)
	.align		4
.L_36:
        /*00a0*/ 	.word	index@(_Z11correctSyncPi)
        /*00a4*/ 	.word	0x00000008


	//----- nvinfo : EIATTR_MIN_STACK_SIZE
	.align		4
.L_37:
        /*00a8*/ 	.byte	0x04, 0x12
        /*00aa*/ 	.short	(.L_39 - .L_38)
	.align		4
.L_38:
        /*00ac*/ 	.word	index@(_Z11correctSyncPi)
        /*00b0*/ 	.word	0x00000008


	//----- nvinfo : EIATTR_MIN_STACK_SIZE
	.align		4
.L_39:
        /*00b4*/ 	.byte	0x04, 0x12
        /*00b6*/ 	.short	(.L_41 - .L_40)
	.align		4
.L_40:
        /*00b8*/ 	.word	index@(_Z13parameterDemoiPi)
        /*00bc*/ 	.word	0x00000010


	//----- nvinfo : EIATTR_MIN_STACK_SIZE
	.align		4
.L_41:
        /*00c0*/ 	.byte	0x04, 0x12
        /*00c2*/ 	.short	(.L_43 - .L_42)
	.align		4
.L_42:
        /*00c4*/ 	.word	index@(_Z13printKernel3Dv)
        /*00c8*/ 	.word	0x00000028


	//----- nvinfo : EIATTR_MIN_STACK_SIZE
	.align		4
.L_43:
        /*00cc*/ 	.byte	0x04, 0x12
        /*00ce*/ 	.short	(.L_45 - .L_44)
	.align		4
.L_44:
        /*00d0*/ 	.word	index@(_Z11printKernelv)
        /*00d4*/ 	.word	0x00000028


	//----- nvinfo : EIATTR_MIN_STACK_SIZE
	.align		4
.L_45:
        /*00d8*/ 	.byte	0x04, 0x12
        /*00da*/ 	.short	(.L_47 - .L_46)
	.align		4
.L_46:
        /*00dc*/ 	.word	index@(_Z17calculationKernelii)
        /*00e0*/ 	.word	0x00000028


	//----- nvinfo : EIATTR_MIN_STACK_SIZE
	.align		4
.L_47:
        /*00e4*/ 	.byte	0x04, 0x12
        /*00e6*/ 	.short	(.L_49 - .L_48)
	.align		4
.L_48:
        /*00e8*/ 	.word	index@(_Z18simpleParamsKernelifbc)
        /*00ec*/ 	.word	0x00000028


	//----- nvinfo : EIATTR_MIN_STACK_SIZE
	.align		4
.L_49:
        /*00f0*/ 	.byte	0x04, 0x12
        /*00f2*/ 	.short	(.L_51 - .L_50)
	.align		4
.L_50:
        /*00f4*/ 	.word	index@(_Z16helloWorldKernelv)
        /*00f8*/ 	.word	0x00000008
.L_51:


//--------------------- .nv.compat                --------------------------
	.section	.nv.compat,"",@"SHT_CUDA_COMPAT_INFO"
	.align	4
        /*0000*/ 	.byte	0x02, 0x09, 0x00, 0x00, 0x02, 0x02, 0x01, 0x00, 0x02, 0x05, 0x05, 0x00, 0x03, 0x07, 0x01, 0x01
        /*0010*/ 	.byte	0x02, 0x03, 0x00, 0x00, 0x02, 0x06, 0x01, 0x00, 0x04, 0x0b, 0x08, 0x00, 0x09, 0x00, 0x00, 0x00
        /*0020*/ 	.byte	0x00, 0x00, 0x00, 0x00


//--------------------- .nv.info._Z11correctSyncPi --------------------------
	.section	.nv.info._Z11correctSyncPi,"",@"SHT_CUDA_INFO"
	.sectionflags	@""
	.align	4


	//----- nvinfo : EIATTR_CUDA_API_VERSION
	.align		4
        /*0000*/ 	.byte	0x04, 0x37
        /*0002*/ 	.short	(.L_53 - .L_52)
.L_52:
        /*0004*/ 	.word	0x00000082


	//----- nvinfo : EIATTR_KPARAM_INFO
	.align		4
.L_53:
        /*0008*/ 	.byte	0x04, 0x17
        /*000a*/ 	.short	(.L_55 - .L_54)
.L_54:
        /*000c*/ 	.word	0x00000000
        /*0010*/ 	.short	0x0000
        /*0012*/ 	.short	0x0000
        /*0014*/ 	.byte	0x00, 0xf5, 0x21, 0x00


	//----- nvinfo : EIATTR_SPARSE_MMA_MASK
	.align		4
.L_55:
        /*0018*/ 	.byte	0x03, 0x50
        /*001a*/ 	.short	0x0000


	//----- nvinfo : EIATTR_MAXREG_COUNT
	.align		4
        /*001c*/ 	.byte	0x03, 0x1b
        /*001e*/ 	.short	0x00ff


	//----- nvinfo : EIATTR_NUM_BARRIERS
	.align		4
        /*0020*/ 	.byte	0x02, 0x4c
        /*0022*/ 	.byte	0x01
	.zero		1


	//----- nvinfo : EIATTR_EXTERNS
	.align		4
        /*0024*/ 	.byte	0x04, 0x0f
        /*0026*/ 	.short	(.L_57 - .L_56)


	//   ....[0]....
	.align		4
.L_56:
        /*0028*/ 	.word	index@(vprintf)


	//----- nvinfo : EIATTR_MERCURY_ISA_VERSION
	.align		4
.L_57:
        /*002c*/ 	.byte	0x03, 0x5f
        /*002e*/ 	.short	0x0101


	//----- nvinfo : EIATTR_VRC_CTA_INIT_COUNT
	.align		4
        /*0030*/ 	.byte	0x02, 0x4a
	.zero		1
	.zero		1


	//----- nvinfo : EIATTR_SYSCALL_OFFSETS
	.align		4
        /*0034*/ 	.byte	0x04, 0x46
        /*0036*/ 	.short	(.L_59 - .L_58)


	//   ....[0]....
.L_58:
        /*0038*/ 	.word	0x000000e0


	//----- nvinfo : EIATTR_EXIT_INSTR_OFFSETS
	.align		4
.L_59:
        /*003c*/ 	.byte	0x04, 0x1c
        /*003e*/ 	.short	(.L_61 - .L_60)


	//   ....[0]....
.L_60:
        /*0040*/ 	.word	0x000001a0


	//   ....[1]....
        /*0044*/ 	.word	0x00000220


	//----- nvinfo : EIATTR_CRS_STACK_SIZE
	.align		4
.L_61:
        /*0048*/ 	.byte	0x04, 0x1e
        /*004a*/ 	.short	(.L_63 - .L_62)
.L_62:
        /*004c*/ 	.word	0x00000000


	//----- nvinfo : EIATTR_CBANK_PARAM_SIZE
	.align		4
.L_63:
        /*0050*/ 	.byte	0x03, 0x19
        /*0052*/ 	.short	0x0008


	//----- nvinfo : EIATTR_PARAM_CBANK
	.align		4
        /*0054*/ 	.byte	0x04, 0x0a
        /*0056*/ 	.short	(.L_65 - .L_64)
	.align		4
.L_64:
        /*0058*/ 	.word	index@(.nv.constant0._Z11correctSyncPi)
        /*005c*/ 	.short	0x0380
        /*005e*/ 	.short	0x0008


	//----- nvinfo : EIATTR_SW_WAR
	.align		4
.L_65:
        /*0060*/ 	.byte	0x04, 0x36
        /*0062*/ 	.short	(.L_67 - .L_66)
.L_66:
        /*0064*/ 	.word	0x00000008
.L_67:


//--------------------- .nv.info._Z13parameterDemoiPi --------------------------
	.section	.nv.info._Z13parameterDemoiPi,"",@"SHT_CUDA_INFO"
	.sectionflags	@""
	.align	4


	//----- nvinfo : EIATTR_CUDA_API_VERSION
	.align		4
        /*0000*/ 	.byte	0x04, 0x37
        /*0002*/ 	.short	(.L_69 - .L_68)
.L_68:
        /*0004*/ 	.word	0x00000082


	//----- nvinfo : EIATTR_KPARAM_INFO
	.align		4
.L_69:
        /*0008*/ 	.byte	0x04, 0x17
        /*000a*/ 	.short	(.L_71 - .L_70)
.L_70:
        /*000c*/ 	.word	0x00000000
        /*0010*/ 	.short	0x0001
        /*0012*/ 	.short	0x0008
        /*0014*/ 	.byte	0x00, 0xf5, 0x21, 0x00


	//----- nvinfo : EIATTR_KPARAM_INFO
	.align		4
.L_71:
        /*0018*/ 	.byte	0x04, 0x17
        /*001a*/ 	.short	(.L_73 - .L_72)
.L_72:
        /*001c*/ 	.word	0x00000000
        /*0020*/ 	.short	0x0000
        /*0022*/ 	.short	0x0000
        /*0024*/ 	.byte	0x00, 0xf0, 0x11, 0x00


	//----- nvinfo : EIATTR_SPARSE_MMA_MASK
	.align		4
.L_73:
        /*0028*/ 	.byte	0x03, 0x50
        /*002a*/ 	.short	0x0000


	//----- nvinfo : EIATTR_MAXREG_COUNT
	.align		4
        /*002c*/ 	.byte	0x03, 0x1b
        /*002e*/ 	.short	0x00ff


	//----- nvinfo : EIATTR_NUM_BARRIERS
	.align		4
        /*0030*/ 	.byte	0x02, 0x4c
        /*0032*/ 	.byte	0x01
	.zero		1


	//----- nvinfo : EIATTR_EXTERNS
	.align		4
        /*0034*/ 	.byte	0x04, 0x0f
        /*0036*/ 	.short	(.L_75 - .L_74)


	//   ....[0]....
	.align		4
.L_74:
        /*0038*/ 	.word	index@(vprintf)


	//----- nvinfo : EIATTR_MERCURY_ISA_VERSION
	.align		4
.L_75:
        /*003c*/ 	.byte	0x03, 0x5f
        /*003e*/ 	.short	0x0101


	//----- nvinfo : EIATTR_VRC_CTA_INIT_COUNT
	.align		4
        /*0040*/ 	.byte	0x02, 0x4a
	.zero		1
	.zero		1


	//----- nvinfo : EIATTR_SYSCALL_OFFSETS
	.align		4
        /*0044*/ 	.byte	0x04, 0x46
        /*0046*/ 	.short	(.L_77 - .L_76)


	//   ....[0]....
.L_76:
        /*0048*/ 	.word	0x00000190


	//   ....[1]....
        /*004c*/ 	.word	0x00000220


	//   ....[2]....
        /*0050*/ 	.word	0x00000300


	//----- nvinfo : EIATTR_EXIT_INSTR_OFFSETS
	.align		4
.L_77:
        /*0054*/ 	.byte	0x04, 0x1c
        /*0056*/ 	.short	(.L_79 - .L_78)


	//   ....[0]....
.L_78:
        /*0058*/ 	.word	0x00000310


	//----- nvinfo : EIATTR_CBANK_PARAM_SIZE
	.align		4
.L_79:
        /*005c*/ 	.byte	0x03, 0x19
        /*005e*/ 	.short	0x0010


	//----- nvinfo : EIATTR_PARAM_CBANK
	.align		4
        /*0060*/ 	.byte	0x04, 0x0a
        /*0062*/ 	.short	(.L_81 - .L_80)
	.align		4
.L_80:
        /*0064*/ 	.word	index@(.nv.constant0._Z13parameterDemoiPi)
        /*0068*/ 	.short	0x0380
        /*006a*/ 	.short	0x0010


	//----- nvinfo : EIATTR_SW_WAR
	.align		4
.L_81:
        /*006c*/ 	.byte	0x04, 0x36
        /*006e*/ 	.short	(.L_83 - .L_82)
.L_82:
        /*0070*/ 	.word	0x00000008
.L_83:


//--------------------- .nv.info._Z13printKernel3Dv --------------------------
	.section	.nv.info._Z13printKernel3Dv,"",@"SHT_CUDA_INFO"
	.sectionflags	@""
	.align	4


	//----- nvinfo : EIATTR_CUDA_API_VERSION
	.align		4
        /*0000*/ 	.byte	0x04, 0x37
        /*0002*/ 	.short	(.L_85 - .L_84)
.L_84:
        /*0004*/ 	.word	0x00000082


	//----- nvinfo : EIATTR_SPARSE_MMA_MASK
	.align		4
.L_85:
        /*0008*/ 	.byte	0x03, 0x50
        /*000a*/ 	.short	0x0000


	//----- nvinfo : EIATTR_MAXREG_COUNT
	.align		4
        /*000c*/ 	.byte	0x03, 0x1b
        /*000e*/ 	.short	0x00ff


	//----- nvinfo : EIATTR_EXTERNS
	.align		4
        /*0010*/ 	.byte	0x04, 0x0f
        /*0012*/ 	.short	(.L_87 - .L_86)


	//   ....[0]....
	.align		4
.L_86:
        /*0014*/ 	.word	index@(vprintf)


	//----- nvinfo : EIATTR_MERCURY_ISA_VERSION
	.align		4
.L_87:
        /*0018*/ 	.byte	0x03, 0x5f
        /*001a*/ 	.short	0x0101


	//----- nvinfo : EIATTR_VRC_CTA_INIT_COUNT
	.align		4
        /*001c*/ 	.byte	0x02, 0x4a
	.zero		1
	.zero		1


	//----- nvinfo : EIATTR_SYSCALL_OFFSETS
	.align		4
        /*0020*/ 	.byte	0x04, 0x46
        /*0022*/ 	.short	(.L_89 - .L_88)


	//   ....[0]....
.L_88:
        /*0024*/ 	.word	0x00000210


	//----- nvinfo : EIATTR_EXIT_INSTR_OFFSETS
	.align		4
.L_89:
        /*0028*/ 	.byte	0x04, 0x1c
        /*002a*/ 	.short	(.L_91 - .L_90)


	//   ....[0]....
.L_90:
        /*002c*/ 	.word	0x00000220


	//----- nvinfo : EIATTR_SW_WAR
	.align		4
.L_91:
        /*0030*/ 	.byte	0x04, 0x36
        /*0032*/ 	.short	(.L_93 - .L_92)
.L_92:
        /*0034*/ 	.word	0x00000008
.L_93:


//--------------------- .nv.info._Z11printKernelv --------------------------
	.section	.nv.info._Z11printKernelv,"",@"SHT_CUDA_INFO"
	.sectionflags	@""
	.align	4


	//----- nvinfo : EIATTR_CUDA_API_VERSION
	.align		4
        /*0000*/ 	.byte	0x04, 0x37
        /*0002*/ 	.short	(.L_95 - .L_94)
.L_94:
        /*0004*/ 	.word	0x00000082


	//----- nvinfo : EIATTR_SPARSE_MMA_MASK
	.align		4
.L_95:
        /*0008*/ 	.byte	0x03, 0x50
        /*000a*/ 	.short	0x0000


	//----- nvinfo : EIATTR_MAXREG_COUNT
	.align		4
        /*000c*/ 	.byte	0x03, 0x1b
        /*000e*/ 	.short	0x00ff


	//----- nvinfo : EIATTR_EXTERNS
	.align		4
        /*0010*/ 	.byte	0x04, 0x0f
        /*0012*/ 	.short	(.L_97 - .L_96)


	//   ....[0]....
	.align		4
.L_96:
        /*0014*/ 	.word	index@(vprintf)


	//----- nvinfo : EIATTR_MERCURY_ISA_VERSION
	.align		4
.L_97:
        /*0018*/ 	.byte	0x03, 0x5f
        /*001a*/ 	.short	0x0101


	//----- nvinfo : EIATTR_VRC_CTA_INIT_COUNT
	.align		4
        /*001c*/ 	.byte	0x02, 0x4a
	.zero		1
	.zero		1


	//----- nvinfo : EIATTR_SYSCALL_OFFSETS
	.align		4
        /*0020*/ 	.byte	0x04, 0x46
        /*0022*/ 	.short	(.L_99 - .L_98)


	//   ....[0]....
.L_98:
        /*0024*/ 	.word	0x000001b0


	//----- nvinfo : EIATTR_EXIT_INSTR_OFFSETS
	.align		4
.L_99:
        /*0028*/ 	.byte	0x04, 0x1c
        /*002a*/ 	.short	(.L_101 - .L_100)


	//   ....[0]....
.L_100:
        /*002c*/ 	.word	0x000001c0


	//----- nvinfo : EIATTR_SW_WAR
	.align		4
.L_101:
        /*0030*/ 	.byte	0x04, 0x36
        /*0032*/ 	.short	(.L_103 - .L_102)
.L_102:
        /*0034*/ 	.word	0x00000008
.L_103:


//--------------------- .nv.info._Z17calculationKernelii --------------------------
	.section	.nv.info._Z17calculationKernelii,"",@"SHT_CUDA_INFO"
	.sectionflags	@""
	.align	4


	//----- nvinfo : EIATTR_CUDA_API_VERSION
	.align		4
        /*0000*/ 	.byte	0x04, 0x37
        /*0002*/ 	.short	(.L_105 - .L_104)
.L_104:
        /*0004*/ 	.word	0x00000082


	//----- nvinfo : EIATTR_KPARAM_INFO
	.align		4
.L_105:
        /*0008*/ 	.byte	0x04, 0x17
        /*000a*/ 	.short	(.L_107 - .L_106)
.L_106:
        /*000c*/ 	.word	0x00000000
        /*0010*/ 	.short	0x0001
        /*0012*/ 	.short	0x0004
        /*0014*/ 	.byte	0x00, 0xf0, 0x11, 0x00


	//----- nvinfo : EIATTR_KPARAM_INFO
	.align		4
.L_107:
        /*0018*/ 	.byte	0x04, 0x17
        /*001a*/ 	.short	(.L_109 - .L_108)
.L_108:
        /*001c*/ 	.word	0x00000000
        /*0020*/ 	.short	0x0000
        /*0022*/ 	.short	0x0000
        /*0024*/ 	.byte	0x00, 0xf0, 0x11, 0x00


	//----- nvinfo : EIATTR_SPARSE_MMA_MASK
	.align		4
.L_109:
        /*0028*/ 	.byte	0x03, 0x50
        /*002a*/ 	.short	0x0000


	//----- nvinfo : EIATTR_MAXREG_COUNT
	.align		4
        /*002c*/ 	.byte	0x03, 0x1b
        /*002e*/ 	.short	0x00ff


	//----- nvinfo : EIATTR_EXTERNS
	.align		4
        /*0030*/ 	.byte	0x04, 0x0f
        /*0032*/ 	.short	(.L_111 - .L_110)


	//   ....[0]....
	.align		4
.L_110:
        /*0034*/ 	.word	index@(vprintf)


	//----- nvinfo : EIATTR_MERCURY_ISA_VERSION
	.align		4
.L_111:
        /*0038*/ 	.byte	0x03, 0x5f
        /*003a*/ 	.short	0x0101


	//----- nvinfo : EIATTR_VRC_CTA_INIT_COUNT
	.align		4
        /*003c*/ 	.byte	0x02, 0x4a
	.zero		1
	.zero		1


	//----- nvinfo : EIATTR_SYSCALL_OFFSETS
	.align		4
        /*0040*/ 	.byte	0x04, 0x46
        /*0042*/ 	.short	(.L_113 - .L_112)


	//   ....[0]....
.L_112:
        /*0044*/ 	.word	0x000001d0


	//   ....[1]....
        /*0048*/ 	.word	0x000002f0


	//----- nvinfo : EIATTR_EXIT_INSTR_OFFSETS
	.align		4
.L_113:
        /*004c*/ 	.byte	0x04, 0x1c
        /*004e*/ 	.short	(.L_115 - .L_114)


	//   ....[0]....
.L_114:
        /*0050*/ 	.word	0x00000300


	//----- nvinfo : EIATTR_CBANK_PARAM_SIZE
	.align		4
.L_115:
        /*0054*/ 	.byte	0x03, 0x19
        /*0056*/ 	.short	0x0008


	//----- nvinfo : EIATTR_PARAM_CBANK
	.align		4
        /*0058*/ 	.byte	0x04, 0x0a
        /*005a*/ 	.short	(.L_117 - .L_116)
	.align		4
.L_116:
        /*005c*/ 	.word	index@(.nv.constant0._Z17calculationKernelii)
        /*0060*/ 	.short	0x0380
        /*0062*/ 	.short	0x0008


	//----- nvinfo : EIATTR_SW_WAR
	.align		4
.L_117:
        /*0064*/ 	.byte	0x04, 0x36
        /*0066*/ 	.short	(.L_119 - .L_118)
.L_118:
        /*0068*/ 	.word	0x00000008
.L_119:


//--------------------- .nv.info._Z18simpleParamsKernelifbc --------------------------
	.section	.nv.info._Z18simpleParamsKernelifbc,"",@"SHT_CUDA_INFO"
	.sectionflags	@""
	.align	4


	//----- nvinfo : EIATTR_CUDA_API_VERSION
	.align		4
        /*0000*/ 	.byte	0x04, 0x37
        /*0002*/ 	.short	(.L_121 - .L_120)
.L_120:
        /*0004*/ 	.word	0x00000082


	//----- nvinfo : EIATTR_KPARAM_INFO
	.align		4
.L_121:
        /*0008*/ 	.byte	0x04, 0x17
        /*000a*/ 	.short	(.L_123 - .L_122)
.L_122:
        /*000c*/ 	.word	0x00000000
        /*0010*/ 	.short	0x0003
        /*0012*/ 	.short	0x0009
        /*0014*/ 	.byte	0x00, 0xf0, 0x05, 0x00


	//----- nvinfo : EIATTR_KPARAM_INFO
	.align		4
.L_123:
        /*0018*/ 	.byte	0x04, 0x17
        /*001a*/ 	.short	(.L_125 - .L_124)
.L_124:
        /*001c*/ 	.word	0x00000000
        /*0020*/ 	.short	0x0002
        /*0022*/ 	.short	0x0008
        /*0024*/ 	.byte	0x00, 0xf0, 0x05, 0x00


	//----- nvinfo : EIATTR_KPARAM_INFO
	.align		4
.L_125:
        /*0028*/ 	.byte	0x04, 0x17
        /*002a*/ 	.short	(.L_127 - .L_126)
.L_126:
        /*002c*/ 	.word	0x00000000
        /*0030*/ 	.short	0x0001
        /*0032*/ 	.short	0x0004
        /*0034*/ 	.byte	0x00, 0xf0, 0x11, 0x00


	//----- nvinfo : EIATTR_KPARAM_INFO
	.align		4
.L_127:
        /*0038*/ 	.byte	0x04, 0x17
        /*003a*/ 	.short	(.L_129 - .L_128)
.L_128:
        /*003c*/ 	.word	0x00000000
        /*0040*/ 	.short	0x0000
        /*0042*/ 	.short	0x0000
        /*0044*/ 	.byte	0x00, 0xf0, 0x11, 0x00


	//----- nvinfo : EIATTR_SPARSE_MMA_MASK
	.align		4
.L_129:
        /*0048*/ 	.byte	0x03, 0x50
        /*004a*/ 	.short	0x0000


	//----- nvinfo : EIATTR_MAXREG_COUNT
	.align		4
        /*004c*/ 	.byte	0x03, 0x1b
        /*004e*/ 	.short	0x00ff


	//----- nvinfo : EIATTR_EXTERNS
	.align		4
        /*0050*/ 	.byte	0x04, 0x0f
        /*0052*/ 	.short	(.L_131 - .L_130)


	//   ....[0]....
	.align		4
.L_130:
        /*0054*/ 	.word	index@(vprintf)


	//----- nvinfo : EIATTR_MERCURY_ISA_VERSION
	.align		4
.L_131:
        /*0058*/ 	.byte	0x03, 0x5f
        /*005a*/ 	.short	0x0101


	//----- nvinfo : EIATTR_VRC_CTA_INIT_COUNT
	.align		4
        /*005c*/ 	.byte	0x02, 0x4a
	.zero		1
	.zero		1


	//----- nvinfo : EIATTR_SYSCALL_OFFSETS
	.align		4
        /*0060*/ 	.byte	0x04, 0x46
        /*0062*/ 	.short	(.L_133 - .L_132)


	//   ....[0]....
.L_132:
        /*0064*/ 	.word	0x000001e0


	//----- nvinfo : EIATTR_EXIT_INSTR_OFFSETS
	.align		4
.L_133:
        /*0068*/ 	.byte	0x04, 0x1c
        /*006a*/ 	.short	(.L_135 - .L_134)


	//   ....[0]....
.L_134:
        /*006c*/ 	.word	0x000001f0


	//----- nvinfo : EIATTR_CBANK_PARAM_SIZE
	.align		4
.L_135:
        /*0070*/ 	.byte	0x03, 0x19
        /*0072*/ 	.short	0x000a


	//----- nvinfo : EIATTR_PARAM_CBANK
	.align		4
        /*0074*/ 	.byte	0x04, 0x0a
        /*0076*/ 	.short	(.L_137 - .L_136)
	.align		4
.L_136:
        /*0078*/ 	.word	index@(.nv.constant0._Z18simpleParamsKernelifbc)
        /*007c*/ 	.short	0x0380
        /*007e*/ 	.short	0x000a


	//----- nvinfo : EIATTR_SW_WAR
	.align		4
.L_137:
        /*0080*/ 	.byte	0x04, 0x36
        /*0082*/ 	.short	(.L_139 - .L_138)
.L_138:
        /*0084*/ 	.word	0x00000008
.L_139:


//--------------------- .nv.info._Z16helloWorldKernelv --------------------------
	.section	.nv.info._Z16helloWorldKernelv,"",@"SHT_CUDA_INFO"
	.sectionflags	@""
	.align	4


	//----- nvinfo : EIATTR_CUDA_API_VERSION
	.align		4
        /*0000*/ 	.byte	0x04, 0x37
        /*0002*/ 	.short	(.L_141 - .L_140)
.L_140:
        /*0004*/ 	.word	0x00000082


	//----- nvinfo : EIATTR_SPARSE_MMA_MASK
	.align		4
.L_141:
        /*0008*/ 	.byte	0x03, 0x50
        /*000a*/ 	.short	0x0000


	//----- nvinfo : EIATTR_MAXREG_COUNT
	.align		4
        /*000c*/ 	.byte	0x03, 0x1b
        /*000e*/ 	.short	0x00ff


	//----- nvinfo : EIATTR_EXTERNS
	.align		4
        /*0010*/ 	.byte	0x04, 0x0f
        /*0012*/ 	.short	(.L_143 - .L_142)


	//   ....[0]....
	.align		4
.L_142:
        /*0014*/ 	.word	index@(vprintf)


	//----- nvinfo : EIATTR_MERCURY_ISA_VERSION
	.align		4
.L_143:
        /*0018*/ 	.byte	0x03, 0x5f
        /*001a*/ 	.short	0x0101


	//----- nvinfo : EIATTR_VRC_CTA_INIT_COUNT
	.align		4
        /*001c*/ 	.byte	0x02, 0x4a
	.zero		1
	.zero		1


	//----- nvinfo : EIATTR_SYSCALL_OFFSETS
	.align		4
        /*0020*/ 	.byte	0x04, 0x46
        /*0022*/ 	.short	(.L_145 - .L_144)


	//   ....[0]....
.L_144:
        /*0024*/ 	.word	0x000000f0


	//----- nvinfo : EIATTR_EXIT_INSTR_OFFSETS
	.align		4
.L_145:
        /*0028*/ 	.byte	0x04, 0x1c
        /*002a*/ 	.short	(.L_147 - .L_146)


	//   ....[0]....
.L_146:
        /*002c*/ 	.word	0x00000100


	//----- nvinfo : EIATTR_SW_WAR
	.align		4
.L_147:
        /*0030*/ 	.byte	0x04, 0x36
        /*0032*/ 	.short	(.L_149 - .L_148)
.L_148:
        /*0034*/ 	.word	0x00000008
.L_149:


//--------------------- .nv.callgraph             --------------------------
	.section	.nv.callgraph,"",@"SHT_CUDA_CALLGRAPH"
	.align	4
	.sectionentsize	8
	.align		4
        /*0000*/ 	.word	0x00000000
	.align		4
        /*0004*/ 	.word	0xffffffff
	.align		4
        /*0008*/ 	.word	index@(_Z11correctSyncPi)
	.align		4
        /*000c*/ 	.word	index@(vprintf)
	.align		4
        /*0010*/ 	.word	index@(_Z13parameterDemoiPi)
	.align		4
        /*0014*/ 	.word	index@(vprintf)
	.align		4
        /*0018*/ 	.word	index@(_Z13printKernel3Dv)
	.align		4
        /*001c*/ 	.word	index@(vprintf)
	.align		4
        /*0020*/ 	.word	index@(_Z11printKernelv)
	.align		4
        /*0024*/ 	.word	index@(vprintf)
	.align		4
        /*0028*/ 	.word	index@(_Z17calculationKernelii)
	.align		4
        /*002c*/ 	.word	index@(vprintf)
	.align		4
        /*0030*/ 	.word	index@(_Z18simpleParamsKernelifbc)
	.align		4
        /*0034*/ 	.word	index@(vprintf)
	.align		4
        /*0038*/ 	.word	index@(_Z16helloWorldKernelv)
	.align		4
        /*003c*/ 	.word	index@(vprintf)
	.align		4
        /*0040*/ 	.word	0x00000000
	.align		4
        /*0044*/ 	.word	0xfffffffe
	.align		4
        /*0048*/ 	.word	0x00000000
	.align		4
        /*004c*/ 	.word	0xfffffffd
	.align		4
        /*0050*/ 	.word	0x00000000
	.align		4
        /*0054*/ 	.word	0xfffffffc


//--------------------- .nv.constant4             --------------------------
	.section	.nv.constant4,"a",@progbits
	.align	8
	.align		8
.nv.constant4:
        /*0000*/ 	.dword	vprintf
	.align		8
        /*0008*/ 	.dword	$str
	.align		8
        /*0010*/ 	.dword	$str$1
	.align		8
        /*0018*/ 	.dword	$str$2
	.align		8
        /*0020*/ 	.dword	$str$3
	.align		8
        /*0028*/ 	.dword	$str$4
	.align		8
        /*0030*/ 	.dword	$str$5
	.align		8
        /*0038*/ 	.dword	$str$6
	.align		8
        /*0040*/ 	.dword	$str$7
	.align		8
        /*0048*/ 	.dword	$str$8
	.align		8
        /*0050*/ 	.dword	$str$9


//--------------------- .text._Z11correctSyncPi   --------------------------
	.section	.text._Z11correctSyncPi,"ax",@progbits
	.align	128
        .global         _Z11correctSyncPi
        .type           _Z11correctSyncPi,@function
        .size           _Z11correctSyncPi,(.L_x_17 - _Z11correctSyncPi)
        .other          _Z11correctSyncPi,@"STO_CUDA_ENTRY STV_DEFAULT"
_Z11correctSyncPi:
.text._Z11correctSyncPi:
[----:B------:R-:W0:Y:S01]  /*0000*/  LDC R1, c[0x0][0x37c] ;  /* 0x0000df00ff017b82 */ /* 0x000e220000000800 */
[----:B------:R-:W1:Y:S01]  /*0010*/  S2R R16, SR_TID.X ;  /* 0x0000000000107919 */ /* 0x000e620000002100 */
[----:B0-----:R-:W-:Y:S01]  /*0020*/  VIADD R1, R1, 0xfffffff8 ;  /* 0xfffffff801017836 */ /* 0x001fe20000000000 */
[----:B------:R-:W-:Y:S01]  /*0030*/  MOV R0, 0x0 ;  /* 0x0000000000007802 */ /* 0x000fe20000000f00 */
[----:B------:R-:W0:Y:S04]  /*0040*/  LDCU UR4, c[0x0][0x2f8] ;  /* 0x00005f00ff0477ac */ /* 0x000e280008000800 */
[----:B------:R2:W3:Y:S01]  /*0050*/  LDC.64 R2, c[0x4][R0] ;  /* 0x0100000000027b82 */ /* 0x0004e20000000a00 */
[----:B------:R-:W4:Y:S01]  /*0060*/  LDCU.64 UR6, c[0x4][0x50] ;  /* 0x01000a00ff0677ac */ /* 0x000f220008000a00 */
[----:B------:R-:W5:Y:S01]  /*0070*/  LDCU UR5, c[0x0][0x2fc] ;  /* 0x00005f80ff0577ac */ /* 0x000f620008000800 */
[----:B0-----:R-:W-:Y:S01]  /*0080*/  IADD3 R6, P0, PT, R1, UR4, RZ ;  /* 0x0000000401067c10 */ /* 0x001fe2000ff1e0ff */
[----:B----4-:R-:W-:-:S02]  /*0090*/  IMAD.U32 R4, RZ, RZ, UR6 ;  /* 0x00000006ff047e24 */ /* 0x010fc4000f8e00ff */
[----:B------:R-:W-:Y:S02]  /*00a0*/  IMAD.U32 R5, RZ, RZ, UR7 ;  /* 0x00000007ff057e24 */ /* 0x000fe4000f8e00ff */
[----:B-----5:R-:W-:Y:S01]  /*00b0*/  IMAD.X R7, RZ, RZ, UR5, P0 ;  /* 0x00000005ff077e24 */ /* 0x020fe200080e06ff */
[----:B-1----:R2:W-:Y:S07]  /*00c0*/  STL [R1], R16 ;  /* 0x0000001001007387 */ /* 0x0025ee0000100800 */
[----:B------:R-:W-:-:S07]  /*00d0*/  LEPC R20, `(.L_x_0) ;  /* 0x000000001014794e */ /* 0x000fce0000000000 */
[----:B--23--:R-:W-:Y:S05]  /*00e0*/  CALL.ABS.NOINC R2 ;  /* 0x0000000002007343 */ /* 0x00cfea0003c00000 */
.L_x_0:
[----:B------:R-:W0:Y:S01]  /*00f0*/  LDC.64 R8, c[0x0][0x358] ;  /* 0x0000d600ff087b82 */ /* 0x000e220000000a00 */
[C---:B------:R-:W-:Y:S02]  /*0100*/  ISETP.GT.U32.AND P0, PT, R16.reuse, 0x2, PT ;  /* 0x000000021000780c */ /* 0x040fe40003f04070 */
[----:B------:R-:W-:-:S05]  /*0110*/  ISETP.GE.U32.AND P1, PT, R16, 0x3, PT ;  /* 0x000000031000780c */ /* 0x000fca0003f26070 */
[----:B------:R-:W1:Y:S06]  /*0120*/  LDC.64 R4, c[0x0][0x380] ;  /* 0x0000e000ff047b82 */ /* 0x000e6c0000000a00 */
[----:B------:R-:W-:Y:S01]  /*0130*/  @!P0 VIADD R7, R16, 0x1 ;  /* 0x0000000110078836 */ /* 0x000fe20000000000 */
[----:B0-----:R-:W-:Y:S02]  /*0140*/  @!P0 R2UR UR4, R8 ;  /* 0x00000000080482ca */ /* 0x001fe400000e0000 */
[----:B------:R-:W-:Y:S01]  /*0150*/  @!P0 R2UR UR5, R9 ;  /* 0x00000000090582ca */ /* 0x000fe200000e0000 */
[----:B-1----:R-:W-:-:S12]  /*0160*/  IMAD.WIDE.U32 R2, R16, 0x4, R4 ;  /* 0x0000000410027825 */ /* 0x002fd800078e0004 */
[----:B------:R0:W-:Y:S01]  /*0170*/  @!P0 STG.E desc[UR4][R2.64], R7 ;  /* 0x0000000702008986 */ /* 0x0001e2000c101904 */
[----:B------:R-:W-:Y:S05]  /*0180*/  WARPSYNC.ALL ;  /* 0x0000000000007948 */ /* 0x000fea0003800000 */
[----:B------:R-:W-:Y:S06]  /*0190*/  BAR.SYNC.DEFER_BLOCKING 0x0 ;  /* 0x0000000000007b1d */ /* 0x000fec0000010000 */
[----:B------:R-:W-:Y:S05]  /*01a0*/  @!P1 EXIT ;  /* 0x000000000000994d */ /* 0x000fea0003800000 */
[----:B------:R-:W-:Y:S01]  /*01b0*/  R2UR UR4, R8 ;  /* 0x00000000080472ca */ /* 0x000fe200000e0000 */
[----:B0-----:R-:W-:Y:S01]  /*01c0*/  VIADD R7, R16, 0xfffffffd ;  /* 0xfffffffd10077836 */ /* 0x001fe20000000000 */
[----:B------:R-:W-:-:S03]  /*01d0*/  R2UR UR5, R9 ;  /* 0x00000000090572ca */ /* 0x000fc600000e0000 */
[----:B------:R-:W-:-:S10]  /*01e0*/  IMAD.WIDE.U32 R4, R7, 0x4, R4 ;  /* 0x0000000407047825 */ /* 0x000fd400078e0004 */
[----:B------:R-:W2:Y:S02]  /*01f0*/  LDG.E R4, desc[UR4][R4.64] ;  /* 0x0000000404047981 */ /* 0x000ea4000c1e1900 */
[----:B--2---:R-:W-:-:S05]  /*0200*/  IMAD R7, R4, 0xb, RZ ;  /* 0x0000000b04077824 */ /* 0x004fca00078e02ff */
[----:B------:R-:W-:Y:S01]  /*0210*/  STG.E desc[UR4][R2.64], R7 ;  /* 0x0000000702007986 */ /* 0x000fe2000c101904 */
[----:B------:R-:W-:Y:S05]  /*0220*/  EXIT ;  /* 0x000000000000794d */ /* 0x000fea0003800000 */
.L_x_1:
[----:B------:R-:W-:-:S00]  /*0230*/  BRA `(.L_x_1) ;  /* 0xfffffffc00fc7947 */ /* 0x000fc0000383ffff */
[----:B------:R-:W-:-:S00]  /*0240*/  NOP ;  /* 0x0000000000007918 */ /* 0x000fc00000000000 */
        /* <DEDUP_REMOVED lines=11> */
.L_x_17:


//--------------------- .text._Z13parameterDemoiPi --------------------------
	.section	.text._Z13parameterDemoiPi,"ax",@progbits
	.align	128
        .global         _Z13parameterDemoiPi
        .type           _Z13parameterDemoiPi,@function
        .size           _Z13parameterDemoiPi,(.L_x_18 - _Z13parameterDemoiPi)
        .other          _Z13parameterDemoiPi,@"STO_CUDA_ENTRY STV_DEFAULT"
_Z13parameterDemoiPi:
.text._Z13parameterDemoiPi:
[----:B------:R-:W0:Y:S01]  /*0000*/  LDC R1, c[0x0][0x37c] ;  /* 0x0000df00ff017b82 */ /* 0x000e220000000800 */
[----:B------:R-:W1:Y:S01]  /*0010*/  S2R R3, SR_TID.X ;  /* 0x0000000000037919 */ /* 0x000e620000002100 */
[----:B------:R-:W2:Y:S06]  /*0020*/  LDCU UR5, c[0x0][0x2fc] ;  /* 0x00005f80ff0577ac */ /* 0x000eac0008000800 */
[----:B------:R-:W1:Y:S01]  /*0030*/  S2UR UR4, SR_CTAID.X ;  /* 0x00000000000479c3 */ /* 0x000e620000002500 */
[----:B0-----:R-:W-:Y:S01]  /*0040*/  VIADD R1, R1, 0xfffffff0 ;  /* 0xfffffff001017836 */ /* 0x001fe20000000000 */
[----:B------:R-:W0:Y:S06]  /*0050*/  LDCU.64 UR36, c[0x0][0x358] ;  /* 0x00006b00ff2477ac */ /* 0x000e2c0008000a00 */
[----:B------:R-:W3:Y:S08]  /*0060*/  LDC.64 R22, c[0x0][0x388] ;  /* 0x0000e200ff167b82 */ /* 0x000ef00000000a00 */
[----:B------:R-:W4:Y:S01]  /*0070*/  LDC R17, c[0x0][0x380] ;  /* 0x0000e000ff117b82 */ /* 0x000f220000000800 */
[----:B------:R-:W-:Y:S01]  /*0080*/  MOV R2, 0x0 ;  /* 0x0000000000027802 */ /* 0x000fe20000000f00 */
[----:B------:R-:W5:Y:S06]  /*0090*/  LDCU.64 UR6, c[0x4][0x38] ;  /* 0x01000700ff0677ac */ /* 0x000f6c0008000a00 */
[----:B------:R-:W1:Y:S02]  /*00a0*/  LDC R16, c[0x0][0x360] ;  /* 0x0000d800ff107b82 */ /* 0x000e640000000800 */
[----:B-1----:R-:W-:-:S04]  /*00b0*/  IMAD R16, R16, UR4, R3 ;  /* 0x0000000410107c24 */ /* 0x002fc8000f8e0203 */
[----:B---3--:R-:W-:-:S05]  /*00c0*/  IMAD.WIDE R22, R16, 0x4, R22 ;  /* 0x0000000410167825 */ /* 0x008fca00078e0216 */
[----:B0-----:R-:W4:Y:S01]  /*00d0*/  LDG.E R19, desc[UR36][R22.64] ;  /* 0x0000002416137981 */ /* 0x001f22000c1e1900 */
[----:B------:R-:W0:Y:S01]  /*00e0*/  LDCU UR4, c[0x0][0x2f8] ;  /* 0x00005f00ff0477ac */ /* 0x000e220008000800 */
[----:B------:R-:W-:Y:S01]  /*00f0*/  IMAD.MOV.U32 R18, RZ, RZ, R16 ;  /* 0x000000ffff127224 */ /* 0x000fe200078e0010 */
[----:B------:R1:W3:Y:S01]  /*0100*/  LDC.64 R8, c[0x4][R2] ;  /* 0x0100000002087b82 */ /* 0x0002e20000000a00 */
[----:B-----5:R-:W-:Y:S01]  /*0110*/  IMAD.U32 R4, RZ, RZ, UR6 ;  /* 0x00000006ff047e24 */ /* 0x020fe2000f8e00ff */
[----:B------:R-:W-:Y:S02]  /*0120*/  MOV R5, UR7 ;  /* 0x0000000700057c02 */ /* 0x000fe40008000f00 */
[----:B0-----:R-:W-:-:S04]  /*0130*/  IADD3 R25, P0, PT, R1, UR4, RZ ;  /* 0x0000000401197c10 */ /* 0x001fc8000ff1e0ff */
[----:B--2---:R-:W-:Y:S01]  /*0140*/  IADD3.X R24, PT, PT, RZ, UR5, RZ, P0, !PT ;  /* 0x00000005ff187c10 */ /* 0x004fe200087fe4ff */
[----:B------:R-:W-:-:S03]  /*0150*/  IMAD.MOV.U32 R6, RZ, RZ, R25 ;  /* 0x000000ffff067224 */ /* 0x000fc600078e0019 */
[----:B------:R-:W-:Y:S01]  /*0160*/  MOV R7, R24 ;  /* 0x0000001800077202 */ /* 0x000fe20000000f00 */
[----:B---34-:R1:W-:Y:S06]  /*0170*/  STL.128 [R1], R16 ;  /* 0x0000001001007387 */ /* 0x0183ec0000100c00 */
[----:B------:R-:W-:-:S07]  /*0180*/  LEPC R20, `(.L_x_2) ;  /* 0x000000001014794e */ /* 0x000fce0000000000 */
[----:B-1----:R-:W-:Y:S05]  /*0190*/  CALL.ABS.NOINC R8 ;  /* 0x0000000008007343 */ /* 0x002fea0003c00000 */
.L_x_2:
[----:B------:R-:W-:Y:S05]  /*01a0*/  WARPSYNC.ALL ;  /* 0x0000000000007948 */ /* 0x000fea0003800000 */
[----:B------:R0:W1:Y:S08]  /*01b0*/  LDC.64 R8, c[0x4][R2] ;  /* 0x0100000002087b82 */ /* 0x0000700000000a00 */
[----:B------:R-:W-:Y:S01]  /*01c0*/  BAR.SYNC.DEFER_BLOCKING 0x0 ;  /* 0x0000000000007b1d */ /* 0x000fe20000010000 */
[----:B------:R-:W-:-:S05]  /*01d0*/  CS2R R6, SRZ ;  /* 0x0000000000067805 */ /* 0x000fca000001ff00 */
[----:B------:R-:W2:Y:S02]  /*01e0*/  LDCU.64 UR4, c[0x4][0x40] ;  /* 0x01000800ff0477ac */ /* 0x000ea40008000a00 */
[----:B--2---:R-:W-:Y:S01]  /*01f0*/  IMAD.U32 R4, RZ, RZ, UR4 ;  /* 0x00000004ff047e24 */ /* 0x004fe2000f8e00ff */
[----:B0-----:R-:W-:-:S07]  /*0200*/  MOV R5, UR5 ;  /* 0x0000000500057c02 */ /* 0x001fce0008000f00 */
[----:B------:R-:W-:-:S07]  /*0210*/  LEPC R20, `(.L_x_3) ;  /* 0x000000001014794e */ /* 0x000fce0000000000 */
[----:B-1----:R-:W-:Y:S05]  /*0220*/  CALL.ABS.NOINC R8 ;  /* 0x0000000008007343 */ /* 0x002fea0003c00000 */
.L_x_3:
[----:B------:R-:W2:Y:S01]  /*0230*/  LDG.E R0, desc[UR36][R22.64] ;  /* 0x0000002416007981 */ /* 0x000ea2000c1e1900 */
[----:B------:R-:W-:Y:S01]  /*0240*/  IMAD.MOV.U32 R17, RZ, RZ, R16 ;  /* 0x000000ffff117224 */ /* 0x000fe200078e0010 */
[----:B------:R-:W0:Y:S01]  /*0250*/  LDC.64 R2, c[0x4][R2] ;  /* 0x0100000002027b82 */ /* 0x000e220000000a00 */
[----:B------:R-:W1:Y:S01]  /*0260*/  LDCU.64 UR4, c[0x4][0x48] ;  /* 0x01000900ff0477ac */ /* 0x000e620008000a00 */
[----:B------:R-:W-:Y:S01]  /*0270*/  MOV R6, R25 ;  /* 0x0000001900067202 */ /* 0x000fe20000000f00 */
[----:B------:R-:W-:Y:S01]  /*0280*/  IMAD.MOV.U32 R7, RZ, RZ, R24 ;  /* 0x000000ffff077224 */ /* 0x000fe200078e0018 */
[----:B------:R3:W-:Y:S01]  /*0290*/  STL.64 [R1], R16 ;  /* 0x0000001001007387 */ /* 0x0007e20000100a00 */
[----:B-1----:R-:W-:Y:S01]  /*02a0*/  MOV R4, UR4 ;  /* 0x0000000400047c02 */ /* 0x002fe20008000f00 */
[----:B------:R-:W-:Y:S02]  /*02b0*/  IMAD.U32 R5, RZ, RZ, UR5 ;  /* 0x00000005ff057e24 */ /* 0x000fe4000f8e00ff */
[----:B--2---:R-:W-:-:S05]  /*02c0*/  IMAD R0, R0, 0xb, RZ ;  /* 0x0000000b00007824 */ /* 0x004fca00078e02ff */
[----:B------:R3:W-:Y:S04]  /*02d0*/  STG.E desc[UR36][R22.64], R0 ;  /* 0x0000000016007986 */ /* 0x0007e8000c101924 */
[----:B0-----:R3:W-:Y:S02]  /*02e0*/  STL [R1+0x8], R0 ;  /* 0x0000080001007387 */ /* 0x0017e40000100800 */
[----:B------:R-:W-:-:S07]  /*02f0*/  LEPC R20, `(.L_x_4) ;  /* 0x000000001014794e */ /* 0x000fce0000000000 */
[----:B---3--:R-:W-:Y:S05]  /*0300*/  CALL.ABS.NOINC R2 ;  /* 0x0000000002007343 */ /* 0x008fea0003c00000 */
.L_x_4:
[----:B------:R-:W-:Y:S05]  /*0310*/  EXIT ;  /* 0x000000000000794d */ /* 0x000fea0003800000 */
.L_x_5:
        /* <DEDUP_REMOVED lines=14> */
.L_x_18:


//--------------------- .text._Z13printKernel3Dv  --------------------------
	.section	.text._Z13printKernel3Dv,"ax",@progbits
	.align	128
        .global         _Z13printKernel3Dv
        .type           _Z13printKernel3Dv,@function
        .size           _Z13printKernel3Dv,(.L_x_19 - _Z13printKernel3Dv)
        .other          _Z13printKernel3Dv,@"STO_CUDA_ENTRY STV_DEFAULT"
_Z13printKernel3Dv:
.text._Z13printKernel3Dv:
[----:B------:R-:W0:Y:S01]  /*0000*/  LDC R1, c[0x0][0x37c] ;  /* 0x0000df00ff017b82 */ /* 0x000e220000000800 */
[----:B------:R-:W1:Y:S01]  /*0010*/  S2R R5, SR_CTAID.Z ;  /* 0x0000000000057919 */ /* 0x000e620000002700 */
[----:B------:R-:W2:Y:S01]  /*0020*/  LDCU UR5, c[0x0][0x2fc] ;  /* 0x00005f80ff0577ac */ /* 0x000ea20008000800 */
[----:B0-----:R-:W-:Y:S01]  /*0030*/  IADD3 R1, PT, PT, R1, -0x28, RZ ;  /* 0xffffffd801017810 */ /* 0x001fe20007ffe0ff */
[----:B------:R-:W1:Y:S01]  /*0040*/  S2R R4, SR_CTAID.Y ;  /* 0x0000000000047919 */ /* 0x000e620000002600 */
[----:B------:R-:W1:Y:S01]  /*0050*/  LDCU UR4, c[0x0][0x374] ;  /* 0x00006e80ff0477ac */ /* 0x000e620008000800 */
[----:B------:R-:W0:Y:S01]  /*0060*/  S2R R3, SR_CTAID.X ;  /* 0x0000000000037919 */ /* 0x000e220000002500 */
[----:B------:R-:W0:Y:S01]  /*0070*/  LDCU UR6, c[0x0][0x370] ;  /* 0x00006e00ff0677ac */ /* 0x000e220008000800 */
[----:B------:R-:W3:Y:S01]  /*0080*/  LDC R10, c[0x0][0x360] ;  /* 0x0000d800ff0a7b82 */ /* 0x000ee20000000800 */
[----:B------:R-:W4:Y:S01]  /*0090*/  S2R R15, SR_TID.Z ;  /* 0x00000000000f7919 */ /* 0x000f220000002300 */
[----:B------:R-:W4:Y:S06]  /*00a0*/  S2R R14, SR_TID.Y ;  /* 0x00000000000e7919 */ /* 0x000f2c0000002200 */
[----:B------:R-:W3:Y:S01]  /*00b0*/  LDC R11, c[0x0][0x364] ;  /* 0x0000d900ff0b7b82 */ /* 0x000ee20000000800 */
[----:B------:R-:W5:Y:S07]  /*00c0*/  S2R R13, SR_TID.X ;  /* 0x00000000000d7919 */ /* 0x000f6e0000002100 */
[----:B------:R-:W2:Y:S01]  /*00d0*/  LDC R12, c[0x0][0x368] ;  /* 0x0000da00ff0c7b82 */ /* 0x000ea20000000800 */
[----:B-1----:R-:W-:Y:S01]  /*00e0*/  IMAD R0, R5, UR4, R4 ;  /* 0x0000000405007c24 */ /* 0x002fe2000f8e0204 */
[----:B------:R-:W1:Y:S01]  /*00f0*/  LDCU UR4, c[0x0][0x2f8] ;  /* 0x00005f00ff0477ac */ /* 0x000e620008000800 */
[----:B------:R1:W-:Y:S02]  /*0100*/  STL.64 [R1+0x8], R4 ;  /* 0x0000080401007387 */ /* 0x0003e40000100a00 */
[----:B0-----:R-:W-:Y:S01]  /*0110*/  IMAD R0, R0, UR6, R3 ;  /* 0x0000000600007c24 */ /* 0x001fe2000f8e0203 */
[----:B------:R-:W0:Y:S01]  /*0120*/  LDCU.64 UR6, c[0x4][0x28] ;  /* 0x01000500ff0677ac */ /* 0x000e220008000a00 */
[----:B---3--:R3:W-:Y:S04]  /*0130*/  STL.64 [R1+0x10], R10 ;  /* 0x0000100a01007387 */ /* 0x0087e80000100a00 */
[----:B----4-:R3:W-:Y:S01]  /*0140*/  STL.64 [R1+0x20], R14 ;  /* 0x0000200e01007387 */ /* 0x0107e20000100a00 */
[----:B--2---:R-:W-:-:S03]  /*0150*/  IMAD R0, R0, R12, R15 ;  /* 0x0000000c00007224 */ /* 0x004fc600078e020f */
[----:B-----5:R3:W-:Y:S01]  /*0160*/  STL.64 [R1+0x18], R12 ;  /* 0x0000180c01007387 */ /* 0x0207e20000100a00 */
[----:B------:R-:W-:Y:S01]  /*0170*/  IMAD R0, R0, R11, R14 ;  /* 0x0000000b00007224 */ /* 0x000fe200078e020e */
[----:B-1----:R-:W-:-:S03]  /*0180*/  IADD3 R6, P0, PT, R1, UR4, RZ ;  /* 0x0000000401067c10 */ /* 0x002fc6000ff1e0ff */
[----:B------:R-:W-:Y:S01]  /*0190*/  IMAD R2, R0, R10, R13 ;  /* 0x0000000a00027224 */ /* 0x000fe200078e020d */
[----:B------:R-:W-:Y:S02]  /*01a0*/  MOV R0, 0x0 ;  /* 0x0000000000007802 */ /* 0x000fe40000000f00 */
[----:B0-----:R-:W-:Y:S02]  /*01b0*/  MOV R4, UR6 ;  /* 0x0000000600047c02 */ /* 0x001fe40008000f00 */
[----:B------:R3:W-:Y:S01]  /*01c0*/  STL.64 [R1], R2 ;  /* 0x0000000201007387 */ /* 0x0007e20000100a00 */
[----:B------:R3:W0:Y:S01]  /*01d0*/  LDC.64 R8, c[0x4][R0] ;  /* 0x0100000000087b82 */ /* 0x0006220000000a00 */
[----:B------:R-:W-:Y:S02]  /*01e0*/  MOV R5, UR7 ;  /* 0x0000000700057c02 */ /* 0x000fe40008000f00 */
[----:B------:R-:W-:-:S07]  /*01f0*/  IADD3.X R7, PT, PT, RZ, UR5, RZ, P0, !PT ;  /* 0x00000005ff077c10 */ /* 0x000fce00087fe4ff */
[----:B------:R-:W-:-:S07]  /*0200*/  LEPC R20, `(.L_x_6) ;  /* 0x000000001014794e */ /* 0x000fce0000000000 */
[----:B0--3--:R-:W-:Y:S05]  /*0210*/  CALL.ABS.NOINC R8 ;  /* 0x0000000008007343 */ /* 0x009fea0003c00000 */
.L_x_6:
[----:B------:R-:W-:Y:S05]  /*0220*/  EXIT ;  /* 0x000000000000794d */ /* 0x000fea0003800000 */
.L_x_7:
        /* <DEDUP_REMOVED lines=13> */
.L_x_19:


//--------------------- .text._Z11printKernelv    --------------------------
	.section	.text._Z11printKernelv,"ax",@progbits
	.align	128
        .global         _Z11printKernelv
        .type           _Z11printKernelv,@function
        .size           _Z11printKernelv,(.L_x_20 - _Z11printKernelv)
        .other          _Z11printKernelv,@"STO_CUDA_ENTRY STV_DEFAULT"
_Z11printKernelv:
.text._Z11printKernelv:
[----:B------:R-:W0:Y:S01]  /*0000*/  LDC R1, c[0x0][0x37c] ;  /* 0x0000df00ff017b82 */ /* 0x000e220000000800 */
[----:B------:R-:W1:Y:S01]  /*0010*/  S2R R3, SR_CTAID.X ;  /* 0x0000000000037919 */ /* 0x000e620000002500 */
[----:B------:R-:W2:Y:S06]  /*0020*/  LDCU UR5, c[0x0][0x2fc] ;  /* 0x00005f80ff0577ac */ /* 0x000eac0008000800 */
[----:B------:R-:W3:Y:S01]  /*0030*/  LDC R10, c[0x0][0x360] ;  /* 0x0000d800ff0a7b82 */ /* 0x000ee20000000800 */
[----:B0-----:R-:W-:Y:S01]  /*0040*/  VIADD R1, R1, 0xffffffd8 ;  /* 0xffffffd801017836 */ /* 0x001fe20000000000 */
[----:B------:R-:W1:Y:S01]  /*0050*/  S2R R15, SR_TID.X ;  /* 0x00000000000f7919 */ /* 0x000e620000002100 */
[----:B------:R-:W-:Y:S01]  /*0060*/  MOV R0, 0x0 ;  /* 0x0000000000007802 */ /* 0x000fe20000000f00 */
[----:B------:R-:W0:Y:S01]  /*0070*/  LDCU UR4, c[0x0][0x2f8] ;  /* 0x00005f00ff0477ac */ /* 0x000e220008000800 */
[----:B------:R-:W4:Y:S03]  /*0080*/  S2R R12, SR_CTAID.Y ;  /* 0x00000000000c7919 */ /* 0x000f260000002600 */
[----:B------:R-:W3:Y:S01]  /*0090*/  LDC R11, c[0x0][0x364] ;  /* 0x0000d900ff0b7b82 */ /* 0x000ee20000000800 */
[----:B------:R-:W5:Y:S01]  /*00a0*/  LDCU.64 UR6, c[0x4][0x28] ;  /* 0x01000500ff0677ac */ /* 0x000f620008000a00 */
[----:B------:R-:W4:Y:S01]  /*00b0*/  S2R R13, SR_CTAID.Z ;  /* 0x00000000000d7919 */ /* 0x000f220000002700 */
[----:B------:R-:W4:Y:S05]  /*00c0*/  S2R R16, SR_TID.Y ;  /* 0x0000000000107919 */ /* 0x000f2a0000002200 */
[----:B------:R-:W4:Y:S01]  /*00d0*/  LDC R14, c[0x0][0x368] ;  /* 0x0000da00ff0e7b82 */ /* 0x000f220000000800 */
[----:B------:R-:W4:Y:S01]  /*00e0*/  S2R R17, SR_TID.Z ;  /* 0x0000000000117919 */ /* 0x000f220000002300 */
[----:B0-----:R-:W-:-:S06]  /*00f0*/  IADD3 R6, P0, PT, R1, UR4, RZ ;  /* 0x0000000401067c10 */ /* 0x001fcc000ff1e0ff */
[----:B------:R0:W0:Y:S01]  /*0100*/  LDC.64 R8, c[0x4][R0] ;  /* 0x0100000000087b82 */ /* 0x0000220000000a00 */
[----:B-----5:R-:W-:Y:S01]  /*0110*/  IMAD.U32 R4, RZ, RZ, UR6 ;  /* 0x00000006ff047e24 */ /* 0x020fe2000f8e00ff */
[----:B------:R-:W-:Y:S01]  /*0120*/  MOV R5, UR7 ;  /* 0x0000000700057c02 */ /* 0x000fe20008000f00 */
[----:B--2---:R-:W-:Y:S01]  /*0130*/  IMAD.X R7, RZ, RZ, UR5, P0 ;  /* 0x00000005ff077e24 */ /* 0x004fe200080e06ff */
[----:B---3--:R2:W-:Y:S01]  /*0140*/  STL.64 [R1+0x10], R10 ;  /* 0x0000100a01007387 */ /* 0x0085e20000100a00 */
[----:B-1----:R-:W-:-:S05]  /*0150*/  IMAD R2, R3, R10, R15 ;  /* 0x0000000a03027224 */ /* 0x002fca00078e020f */
[----:B------:R2:W-:Y:S04]  /*0160*/  STL.64 [R1], R2 ;  /* 0x0000000201007387 */ /* 0x0005e80000100a00 */
[----:B----4-:R2:W-:Y:S04]  /*0170*/  STL.64 [R1+0x8], R12 ;  /* 0x0000080c01007387 */ /* 0x0105e80000100a00 */
[----:B------:R2:W-:Y:S04]  /*0180*/  STL.64 [R1+0x18], R14 ;  /* 0x0000180e01007387 */ /* 0x0005e80000100a00 */
[----:B------:R2:W-:Y:S02]  /*0190*/  STL.64 [R1+0x20], R16 ;  /* 0x0000201001007387 */ /* 0x0005e40000100a00 */
[----:B------:R-:W-:-:S07]  /*01a0*/  LEPC R20, `(.L_x_8) ;  /* 0x000000001014794e */ /* 0x000fce0000000000 */
[----:B0-2---:R-:W-:Y:S05]  /*01b0*/  CALL.ABS.NOINC R8 ;  /* 0x0000000008007343 */ /* 0x005fea0003c00000 */
.L_x_8:
[----:B------:R-:W-:Y:S05]  /*01c0*/  EXIT ;  /* 0x000000000000794d */ /* 0x000fea0003800000 */
.L_x_9:
        /* <DEDUP_REMOVED lines=11> */
.L_x_20:


//--------------------- .text._Z17calculationKernelii --------------------------
	.section	.text._Z17calculationKernelii,"ax",@progbits
	.align	128
        .global         _Z17calculationKernelii
        .type           _Z17calculationKernelii,@function
        .size           _Z17calculationKernelii,(.L_x_21 - _Z17calculationKernelii)
        .other          _Z17calculationKernelii,@"STO_CUDA_ENTRY STV_DEFAULT"
_Z17calculationKernelii:
.text._Z17calculationKernelii:
[----:B------:R-:W0:Y:S01]  /*0000*/  LDC R1, c[0x0][0x37c] ;  /* 0x0000df00ff017b82 */ /* 0x000e220000000800 */
[----:B------:R-:W1:Y:S01]  /*0010*/  S2R R3, SR_CTAID.X ;  /* 0x0000000000037919 */ /* 0x000e620000002500 */
[----:B------:R-:W2:Y:S06]  /*0020*/  LDCU UR5, c[0x0][0x2fc] ;  /* 0x00005f80ff0577ac */ /* 0x000eac0008000800 */
[----:B------:R-:W3:Y:S01]  /*0030*/  LDC R10, c[0x0][0x360] ;  /* 0x0000d800ff0a7b82 */ /* 0x000ee20000000800 */
[----:B0-----:R-:W-:Y:S01]  /*0040*/  VIADD R1, R1, 0xffffffd8 ;  /* 0xffffffd801017836 */ /* 0x001fe20000000000 */
[----:B------:R-:W1:Y:S01]  /*0050*/  S2R R13, SR_TID.X ;  /* 0x00000000000d7919 */ /* 0x000e620000002100 */
[----:B------:R-:W0:Y:S01]  /*0060*/  LDCU UR4, c[0x0][0x2f8] ;  /* 0x00005f00ff0477ac */ /* 0x000e220008000800 */
[----:B------:R-:W-:Y:S01]  /*0070*/  MOV R16, 0x0 ;  /* 0x0000000000107802 */ /* 0x000fe20000000f00 */
[----:B------:R-:W4:Y:S01]  /*0080*/  S2R R4, SR_CTAID.Y ;  /* 0x0000000000047919 */ /* 0x000f220000002600 */
[----:B------:R-:W5:Y:S02]  /*0090*/  LDCU.64 UR6, c[0x4][0x28] ;  /* 0x01000500ff0677ac */ /* 0x000f640008000a00 */
[----:B------:R-:W3:Y:S01]  /*00a0*/  LDC R11, c[0x0][0x364] ;  /* 0x0000d900ff0b7b82 */ /* 0x000ee20000000800 */
[----:B------:R-:W4:Y:S01]  /*00b0*/  S2R R5, SR_CTAID.Z ;  /* 0x0000000000057919 */ /* 0x000f220000002700 */
[----:B------:R-:W5:Y:S06]  /*00c0*/  S2R R6, SR_TID.Y ;  /* 0x0000000000067919 */ /* 0x000f6c0000002200 */
[----:B------:R-:W4:Y:S01]  /*00d0*/  LDC R12, c[0x0][0x368] ;  /* 0x0000da00ff0c7b82 */ /* 0x000f220000000800 */
[----:B------:R-:W5:Y:S01]  /*00e0*/  S2R R7, SR_TID.Z ;  /* 0x0000000000077919 */ /* 0x000f620000002300 */
[----:B0-----:R-:W-:-:S06]  /*00f0*/  IADD3 R18, P0, PT, R1, UR4, RZ ;  /* 0x0000000401127c10 */ /* 0x001fcc000ff1e0ff */
[----:B------:R0:W0:Y:S01]  /*0100*/  LDC.64 R8, c[0x4][R16] ;  /* 0x0100000010087b82 */ /* 0x0000220000000a00 */
[----:B--2---:R-:W-:Y:S01]  /*0110*/  IADD3.X R17, PT, PT, RZ, UR5, RZ, P0, !PT ;  /* 0x00000005ff117c10 */ /* 0x004fe200087fe4ff */
[----:B---3--:R-:W-:Y:S01]  /*0120*/  STL.64 [R1+0x10], R10 ;  /* 0x0000100a01007387 */ /* 0x008fe20000100a00 */
[----:B-1----:R-:W-:-:S05]  /*0130*/  IMAD R2, R3, R10, R13 ;  /* 0x0000000a03027224 */ /* 0x002fca00078e020d */
[----:B------:R-:W-:Y:S04]  /*0140*/  STL.64 [R1], R2 ;  /* 0x0000000201007387 */ /* 0x000fe80000100a00 */
[----:B----4-:R-:W-:Y:S04]  /*0150*/  STL.64 [R1+0x18], R12 ;  /* 0x0000180c01007387 */ /* 0x010fe80000100a00 */
[----:B------:R1:W-:Y:S04]  /*0160*/  STL.64 [R1+0x8], R4 ;  /* 0x0000080401007387 */ /* 0x0003e80000100a00 */
[----:B-----5:R2:W-:Y:S01]  /*0170*/  STL.64 [R1+0x20], R6 ;  /* 0x0000200601007387 */ /* 0x0205e20000100a00 */
[----:B-1----:R-:W-:Y:S01]  /*0180*/  IMAD.U32 R4, RZ, RZ, UR6 ;  /* 0x00000006ff047e24 */ /* 0x002fe2000f8e00ff */
[----:B------:R-:W-:Y:S01]  /*0190*/  MOV R5, UR7 ;  /* 0x0000000700057c02 */ /* 0x000fe20008000f00 */
[----:B--2---:R-:W-:Y:S01]  /*01a0*/  IMAD.MOV.U32 R6, RZ, RZ, R18 ;  /* 0x000000ffff067224 */ /* 0x004fe200078e0012 */
[----:B0-----:R-:W-:-:S07]  /*01b0*/  MOV R7, R17 ;  /* 0x0000001100077202 */ /* 0x001fce0000000f00 */
[----:B------:R-:W-:-:S07]  /*01c0*/  LEPC R20, `(.L_x_10) ;  /* 0x000000001014794e */ /* 0x000fce0000000000 */
[----:B------:R-:W-:Y:S05]  /*01d0*/  CALL.ABS.NOINC R8 ;  /* 0x0000000008007343 */ /* 0x000fea0003c00000 */
.L_x_10:
[----:B------:R-:W0:Y:S01]  /*01e0*/  LDC.64 R4, c[0x0][0x380] ;  /* 0x0000e000ff047b82 */ /* 0x000e220000000a00 */
[----:B------:R-:W-:Y:S01]  /*01f0*/  IMAD.MOV.U32 R10, RZ, RZ, R2 ;  /* 0x000000ffff0a7224 */ /* 0x000fe200078e0002 */
[----:B------:R-:W1:Y:S01]  /*0200*/  LDCU.64 UR4, c[0x4][0x30] ;  /* 0x01000600ff0477ac */ /* 0x000e620008000a00 */
[----:B------:R-:W-:Y:S01]  /*0210*/  MOV R6, R18 ;  /* 0x0000001200067202 */ /* 0x000fe20000000f00 */
[----:B------:R-:W-:Y:S01]  /*0220*/  IMAD.MOV.U32 R7, RZ, RZ, R17 ;  /* 0x000000ffff077224 */ /* 0x000fe200078e0011 */
[CC--:B0-----:R-:W-:Y:S01]  /*0230*/  IADD3 R13, PT, PT, R5.reuse, R4.reuse, RZ ;  /* 0x00000004050d7210 */ /* 0x0c1fe20007ffe0ff */
[----:B------:R-:W-:Y:S01]  /*0240*/  IMAD R8, R5, R4, RZ ;  /* 0x0000000405087224 */ /* 0x000fe200078e02ff */
[----:B------:R-:W-:Y:S01]  /*0250*/  MOV R12, R5 ;  /* 0x00000005000c7202 */ /* 0x000fe20000000f00 */
[----:B------:R-:W-:Y:S01]  /*0260*/  IMAD.MOV.U32 R11, RZ, RZ, R4 ;  /* 0x000000ffff0b7224 */ /* 0x000fe200078e0004 */
[----:B-1----:R-:W-:Y:S01]  /*0270*/  MOV R4, UR4 ;  /* 0x0000000400047c02 */ /* 0x002fe20008000f00 */
[----:B------:R-:W-:-:S02]  /*0280*/  IMAD.IADD R9, R2, 0x1, R13 ;  /* 0x0000000102097824 */ /* 0x000fc400078e020d */
[----:B------:R0:W-:Y:S01]  /*0290*/  STL.64 [R1+0x8], R12 ;  /* 0x0000080c01007387 */ /* 0x0001e20000100a00 */
[----:B------:R0:W1:Y:S01]  /*02a0*/  LDC.64 R2, c[0x4][R16] ;  /* 0x0100000010027b82 */ /* 0x0000620000000a00 */
[----:B------:R-:W-:Y:S02]  /*02b0*/  IMAD.U32 R5, RZ, RZ, UR5 ;  /* 0x00000005ff057e24 */ /* 0x000fe4000f8e00ff */
[----:B------:R0:W-:Y:S04]  /*02c0*/  STL.64 [R1], R10 ;  /* 0x0000000a01007387 */ /* 0x0001e80000100a00 */
[----:B------:R0:W-:Y:S02]  /*02d0*/  STL.64 [R1+0x10], R8 ;  /* 0x0000100801007387 */ /* 0x0001e40000100a00 */
[----:B------:R-:W-:-:S07]  /*02e0*/  LEPC R20, `(.L_x_11) ;  /* 0x000000001014794e */ /* 0x000fce0000000000 */
[----:B01----:R-:W-:Y:S05]  /*02f0*/  CALL.ABS.NOINC R2 ;  /* 0x0000000002007343 */ /* 0x003fea0003c00000 */
.L_x_11:
[----:B------:R-:W-:Y:S05]  /*0300*/  EXIT ;  /* 0x000000000000794d */ /* 0x000fea0003800000 */
.L_x_12:
        /* <DEDUP_REMOVED lines=15> */
.L_x_21:


//--------------------- .text._Z18simpleParamsKernelifbc --------------------------
	.section	.text._Z18simpleParamsKernelifbc,"ax",@progbits
	.align	128
        .global         _Z18simpleParamsKernelifbc
        .type           _Z18simpleParamsKernelifbc,@function
        .size           _Z18simpleParamsKernelifbc,(.L_x_22 - _Z18simpleParamsKernelifbc)
        .other          _Z18simpleParamsKernelifbc,@"STO_CUDA_ENTRY STV_DEFAULT"
_Z18simpleParamsKernelifbc:
.text._Z18simpleParamsKernelifbc:
[----:B------:R-:W0:Y:S01]  /*0000*/  LDC R1, c[0x0][0x37c] ;  /* 0x0000df00ff017b82 */ /* 0x000e220000000800 */
[----:B------:R-:W1:Y:S07]  /*0010*/  LDCU.U8 UR4, c[0x0][0x388] ;  /* 0x00007100ff0477ac */ /* 0x000e6e0008000000 */
[----:B------:R-:W2:Y:S01]  /*0020*/  LDC.64 R12, c[0x0][0x380] ;  /* 0x0000e000ff0c7b82 */ /* 0x000ea20000000a00 */
[----:B------:R-:W3:Y:S01]  /*0030*/  S2R R4, SR_CTAID.X ;  /* 0x0000000000047919 */ /* 0x000ee20000002500 */
[----:B------:R-:W-:Y:S01]  /*0040*/  MOV R8, 0x0 ;  /* 0x0000000000087802 */ /* 0x000fe20000000f00 */
[----:B------:R-:W4:Y:S01]  /*0050*/  LDCU.64 UR6, c[0x4][0x18] ;  /* 0x01000300ff0677ac */ /* 0x000f220008000a00 */
[----:B0-----:R-:W-:Y:S01]  /*0060*/  VIADD R1, R1, 0xffffffd8 ;  /* 0xffffffd801017836 */ /* 0x001fe20000000000 */
[----:B------:R-:W3:Y:S01]  /*0070*/  S2R R5, SR_TID.X ;  /* 0x0000000000057919 */ /* 0x000ee20000002100 */
[----:B------:R-:W0:Y:S02]  /*0080*/  LDCU UR5, c[0x0][0x2fc] ;  /* 0x00005f80ff0577ac */ /* 0x000e240008000800 */
[----:B------:R-:W5:Y:S08]  /*0090*/  LDC.S8 R0, c[0x0][0x389] ;  /* 0x0000e240ff007b82 */ /* 0x000f700000000200 */
[----:B------:R-:W0:Y:S01]  /*00a0*/  LDC.64 R8, c[0x4][R8] ;  /* 0x0100000008087b82 */ /* 0x000e220000000a00 */
[----:B-1----:R-:W-:-:S04]  /*00b0*/  UPRMT UR4, UR4, 0x8880, URZ ;  /* 0x0000888004047896 */ /* 0x002fc800080000ff */
[----:B------:R-:W-:Y:S01]  /*00c0*/  UISETP.NE.AND UP0, UPT, UR4, URZ, UPT ;  /* 0x000000ff0400728c */ /* 0x000fe2000bf05270 */
[----:B--2---:R-:W1:Y:S01]  /*00d0*/  F2F.F64.F32 R2, R13 ;  /* 0x0000000d00027310 */ /* 0x004e620000201800 */
[----:B------:R-:W-:Y:S05]  /*00e0*/  STL [R1+0x8], R12 ;  /* 0x0000080c01007387 */ /* 0x000fea0000100800 */
[----:B------:R-:W2:Y:S04]  /*00f0*/  LDCU UR4, c[0x0][0x2f8] ;  /* 0x00005f00ff0477ac */ /* 0x000ea80008000800 */
[----:B----4-:R-:W4:Y:S01]  /*0100*/  @UP0 LDCU UR6, c[0x4][0x10] ;  /* 0x01000200ff0607ac */ /* 0x010f220008000800 */
[----:B-----5:R-:W-:Y:S01]  /*0110*/  STL [R1+0x20], R0 ;  /* 0x0000200001007387 */ /* 0x020fe20000100800 */
[----:B------:R-:W5:Y:S03]  /*0120*/  @UP0 LDCU UR7, c[0x4][0x14] ;  /* 0x01000280ff0707ac */ /* 0x000f660008000800 */
[----:B---3--:R3:W-:Y:S04]  /*0130*/  STL.64 [R1], R4 ;  /* 0x0000000401007387 */ /* 0x0087e80000100a00 */
[----:B-1----:R1:W-:Y:S01]  /*0140*/  STL.64 [R1+0x10], R2 ;  /* 0x0000100201007387 */ /* 0x0023e20000100a00 */
[----:B--2---:R-:W-:Y:S01]  /*0150*/  IADD3 R6, P0, PT, R1, UR4, RZ ;  /* 0x0000000401067c10 */ /* 0x004fe2000ff1e0ff */
[----:B----4-:R-:W-:-:S04]  /*0160*/  IMAD.U32 R10, RZ, RZ, UR6 ;  /* 0x00000006ff0a7e24 */ /* 0x010fc8000f8e00ff */
[----:B0-----:R-:W-:Y:S01]  /*0170*/  IMAD.X R7, RZ, RZ, UR5, P0 ;  /* 0x00000005ff077e24 */ /* 0x001fe200080e06ff */
[----:B-----5:R-:W-:Y:S01]  /*0180*/  MOV R11, UR7 ;  /* 0x00000007000b7c02 */ /* 0x020fe20008000f00 */
[----:B------:R-:W3:Y:S04]  /*0190*/  LDCU.64 UR6, c[0x4][0x20] ;  /* 0x01000400ff0677ac */ /* 0x000ee80008000a00 */
[----:B------:R1:W-:Y:S01]  /*01a0*/  STL.64 [R1+0x18], R10 ;  /* 0x0000180a01007387 */ /* 0x0003e20000100a00 */
[----:B---3--:R-:W-:Y:S01]  /*01b0*/  IMAD.U32 R4, RZ, RZ, UR6 ;  /* 0x00000006ff047e24 */ /* 0x008fe2000f8e00ff */
[----:B-1----:R-:W-:-:S07]  /*01c0*/  MOV R5, UR7 ;  /* 0x0000000700057c02 */ /* 0x002fce0008000f00 */
[----:B------:R-:W-:-:S07]  /*01d0*/  LEPC R20, `(.L_x_13) ;  /* 0x000000001014794e */ /* 0x000fce0000000000 */
[----:B------:R-:W-:Y:S05]  /*01e0*/  CALL.ABS.NOINC R8 ;  /* 0x0000000008007343 */ /* 0x000fea0003c00000 */
.L_x_13:
[----:B------:R-:W-:Y:S05]  /*01f0*/  EXIT ;  /* 0x000000000000794d */ /* 0x000fea0003800000 */
.L_x_14:
        /* <DEDUP_REMOVED lines=16> */
.L_x_22:


//--------------------- .text._Z16helloWorldKernelv --------------------------
	.section	.text._Z16helloWorldKernelv,"ax",@progbits
	.align	128
        .global         _Z16helloWorldKernelv
        .type           _Z16helloWorldKernelv,@function
        .size           _Z16helloWorldKernelv,(.L_x_23 - _Z16helloWorldKernelv)
        .other          _Z16helloWorldKernelv,@"STO_CUDA_ENTRY STV_DEFAULT"
_Z16helloWorldKernelv:
.text._Z16helloWorldKernelv:
[----:B------:R-:W0:Y:S01]  /*0000*/  LDC R1, c[0x0][0x37c] ;  /* 0x0000df00ff017b82 */ /* 0x000e220000000800 */
[----:B------:R-:W1:Y:S01]  /*0010*/  S2R R8, SR_TID.X ;  /* 0x0000000000087919 */ /* 0x000e620000002100 */
[----:B0-----:R-:W-:Y:S01]  /*0020*/  VIADD R1, R1, 0xfffffff8 ;  /* 0xfffffff801017836 */ /* 0x001fe20000000000 */
[----:B------:R-:W-:Y:S01]  /*0030*/  MOV R0, 0x0 ;  /* 0x0000000000007802 */ /* 0x000fe20000000f00 */
[----:B------:R-:W0:Y:S01]  /*0040*/  LDCU UR4, c[0x0][0x2f8] ;  /* 0x00005f00ff0477ac */ /* 0x000e220008000800 */
[----:B------:R-:W1:Y:S03]  /*0050*/  S2R R9, SR_CTAID.X ;  /* 0x0000000000097919 */ /* 0x000e660000002500 */
[----:B------:R2:W3:Y:S01]  /*0060*/  LDC.64 R2, c[0x4][R0] ;  /* 0x0100000000027b82 */ /* 0x0004e20000000a00 */
[----:B------:R-:W4:Y:S01]  /*0070*/  LDCU.64 UR6, c[0x4][0x8] ;  /* 0x01000100ff0677ac */ /* 0x000f220008000a00 */
[----:B------:R-:W5:Y:S01]  /*0080*/  LDCU UR5, c[0x0][0x2fc] ;  /* 0x00005f80ff0577ac */ /* 0x000f620008000800 */
[----:B0-----:R-:W-:Y:S01]  /*0090*/  IADD3 R6, P0, PT, R1, UR4, RZ ;  /* 0x0000000401067c10 */ /* 0x001fe2000ff1e0ff */
[----:B----4-:R-:W-:Y:S01]  /*00a0*/  IMAD.U32 R4, RZ, RZ, UR6 ;  /* 0x00000006ff047e24 */ /* 0x010fe2000f8e00ff */
[----:B------:R-:W-:-:S03]  /*00b0*/  MOV R5, UR7 ;  /* 0x0000000700057c02 */ /* 0x000fc60008000f00 */
[----:B-----5:R-:W-:Y:S01]  /*00c0*/  IMAD.X R7, RZ, RZ, UR5, P0 ;  /* 0x00000005ff077e24 */ /* 0x020fe200080e06ff */
[----:B-1----:R2:W-:Y:S07]  /*00d0*/  STL.64 [R1], R8 ;  /* 0x0000000801007387 */ /* 0x0025ee0000100a00 */
[----:B------:R-:W-:-:S07]  /*00e0*/  LEPC R20, `(.L_x_15) ;  /* 0x000000001014794e */ /* 0x000fce0000000000 */
[----:B--23--:R-:W-:Y:S05]  /*00f0*/  CALL.ABS.NOINC R2 ;  /* 0x0000000002007343 */ /* 0x00cfea0003c00000 */
.L_x_15:
[----:B------:R-:W-:Y:S05]  /*0100*/  EXIT ;  /* 0x000000000000794d */ /* 0x000fea0003800000 */
.L_x_16:
        /* <DEDUP_REMOVED lines=15> */
.L_x_23:


//--------------------- .nv.global.init           --------------------------
	.section	.nv.global.init,"aw",@progbits
.nv.global.init:
	.type		$str$1,@object
	.size		$str$1,($str$2 - $str$1)
$str$1:
        /*0000*/ 	.byte	0x74, 0x72, 0x75, 0x65, 0x00
	.type		$str$2,@object
	.size		$str$2,($str$9 - $str$2)
$str$2:
        /*0005*/ 	.byte	0x66, 0x61, 0x6c, 0x73, 0x65, 0x00
	.type		$str$9,@object
	.size		$str$9,($str$7 - $str$9)
$str$9:
        /*000b*/ 	.byte	0x54, 0x68, 0x72, 0x65, 0x61, 0x64, 0x20, 0x25, 0x64, 0x0a, 0x00
	.type		$str$7,@object
	.size		$str$7,($str - $str$7)
$str$7:
        /*0016*/ 	.byte	0x0a, 0x20, 0x4d, 0x6f, 0x64, 0x69, 0x66, 0x79, 0x69, 0x6e, 0x67, 0x2e, 0x2e, 0x2e, 0x0a, 0x00
	.type		$str,@object
	.size		$str,($str$8 - $str)
$str:
        /*0026*/ 	.byte	0x48, 0x65, 0x6c, 0x6c, 0x6f, 0x2c, 0x20, 0x57, 0x6f, 0x72, 0x6c, 0x64, 0x20, 0x66, 0x72, 0x6f
        /*0036*/ 	.byte	0x6d, 0x20, 0x74, 0x68, 0x72, 0x65, 0x61, 0x64, 0x20, 0x25, 0x64, 0x20, 0x69, 0x6e, 0x20, 0x62
        /*0046*/ 	.byte	0x6c, 0x6f, 0x63, 0x6b, 0x20, 0x25, 0x64, 0x21, 0x0a, 0x00
	.type		$str$8,@object
	.size		$str$8,($str$5 - $str$8)
$str$8:
        /*0050*/ 	.byte	0x54, 0x68, 0x72, 0x65, 0x61, 0x64, 0x20, 0x25, 0x64, 0x3a, 0x0a, 0x20, 0x20, 0x61, 0x72, 0x72
        /*0060*/ 	.byte	0x61, 0x79, 0x56, 0x61, 0x6c, 0x75, 0x65, 0x5b, 0x25, 0x64, 0x5d, 0x3a, 0x20, 0x25, 0x64, 0x20
        /*0070*/ 	.byte	0x28, 0x6d, 0x6f, 0x64, 0x69, 0x66, 0x69, 0x65, 0x64, 0x29, 0x0a, 0x00
	.type		$str$5,@object
	.size		$str$5,($str$6 - $str$5)
$str$5:
        /*007c*/ 	.byte	0x54, 0x68, 0x72, 0x65, 0x61, 0x64, 0x20, 0x25, 0x64, 0x3a, 0x20, 0x78, 0x3d, 0x25, 0x64, 0x2c
        /*008c*/ 	.byte	0x20, 0x79, 0x3d, 0x25, 0x64, 0x0a, 0x20, 0x20, 0x20, 0x20, 0x53, 0x75, 0x6d, 0x3a, 0x20, 0x25
        /*009c*/ 	.byte	0x64, 0x0a, 0x20, 0x20, 0x20, 0x20, 0x50, 0x72, 0x6f, 0x64, 0x75, 0x63, 0x74, 0x3a, 0x20, 0x25
        /*00ac*/ 	.byte	0x64, 0x0a, 0x20, 0x20, 0x20, 0x20, 0x54, 0x68, 0x72, 0x65, 0x61, 0x64, 0x2d, 0x73, 0x70, 0x65
        /*00bc*/ 	.byte	0x63, 0x69, 0x66, 0x69, 0x63, 0x20, 0x72, 0x65, 0x73, 0x75, 0x6c, 0x74, 0x3a, 0x20, 0x25, 0x64
        /*00cc*/ 	.byte	0x0a, 0x00
	.type		$str$6,@object
	.size		$str$6,($str$4 - $str$6)
$str$6:
        /*00ce*/ 	.byte	0x54, 0x68, 0x72, 0x65, 0x61, 0x64, 0x20, 0x25, 0x64, 0x3a, 0x0a, 0x20, 0x20, 0x73, 0x69, 0x6d
        /*00de*/ 	.byte	0x70, 0x6c, 0x65, 0x56, 0x61, 0x6c, 0x75, 0x65, 0x3a, 0x20, 0x25, 0x64, 0x20, 0x28, 0x70, 0x61
        /*00ee*/ 	.byte	0x73, 0x73, 0x65, 0x64, 0x20, 0x64, 0x69, 0x72, 0x65, 0x63, 0x74, 0x6c, 0x79, 0x29, 0x0a, 0x20
        /*00fe*/ 	.byte	0x20, 0x61, 0x72, 0x72, 0x61, 0x79, 0x56, 0x61, 0x6c, 0x75, 0x65, 0x5b, 0x25, 0x64, 0x5d, 0x3a
        /*010e*/ 	.byte	0x20, 0x25, 0x64, 0x20, 0x28, 0x6e, 0x65, 0x65, 0x64, 0x65, 0x64, 0x20, 0x63, 0x75, 0x64, 0x61
        /*011e*/ 	.byte	0x4d, 0x61, 0x6c, 0x6c, 0x6f, 0x63, 0x29, 0x0a, 0x00
	.type		$str$4,@object
	.size		$str$4,($str$3 - $str$4)
$str$4:
        /*0127*/ 	.byte	0x47, 0x6c, 0x6f, 0x62, 0x61, 0x6c, 0x20, 0x54, 0x68, 0x72, 0x65, 0x61, 0x64, 0x20, 0x49, 0x6e
        /*0137*/ 	.byte	0x64, 0x65, 0x78, 0x3a, 0x20, 0x25, 0x64, 0x20, 0x7c, 0x20, 0x62, 0x6c, 0x6f, 0x63, 0x6b, 0x49
        /*0147*/ 	.byte	0x64, 0x78, 0x3a, 0x20, 0x28, 0x25, 0x64, 0x2c, 0x20, 0x25, 0x64, 0x2c, 0x20, 0x25, 0x64, 0x29
        /*0157*/ 	.byte	0x20, 0x7c, 0x20, 0x62, 0x6c, 0x6f, 0x63, 0x6b, 0x44, 0x69, 0x6d, 0x3a, 0x20, 0x28, 0x25, 0x64
        /*0167*/ 	.byte	0x2c, 0x20, 0x25, 0x64, 0x2c, 0x20, 0x25, 0x64, 0x29, 0x20, 0x7c, 0x20, 0x74, 0x68, 0x72, 0x65
        /*0177*/ 	.byte	0x61, 0x64, 0x49, 0x64, 0x78, 0x3a, 0x20, 0x28, 0x25, 0x64, 0x2c, 0x20, 0x25, 0x64, 0x2c, 0x20
        /*0187*/ 	.byte	0x25, 0x64, 0x29, 0x0a, 0x00
	.type		$str$3,@object
	.size		$str$3,(.L_3 - $str$3)
$str$3:
        /*018c*/ 	.byte	0x54, 0x68, 0x72, 0x65, 0x61, 0x64, 0x20, 0x5b, 0x25, 0x64, 0x2c, 0x25, 0x64, 0x5d, 0x3a, 0x0a
        /*019c*/ 	.byte	0x20, 0x20, 0x20, 0x20, 0x52, 0x65, 0x63, 0x65, 0x69, 0x76, 0x65, 0x64, 0x20, 0x69, 0x6e, 0x74
        /*01ac*/ 	.byte	0x3a, 0x20, 0x25, 0x64, 0x0a, 0x20, 0x20, 0x20, 0x20, 0x52, 0x65, 0x63, 0x65, 0x69, 0x76, 0x65
        /*01bc*/ 	.byte	0x64, 0x20, 0x66, 0x6c, 0x6f, 0x61, 0x74, 0x3a, 0x20, 0x25, 0x2e, 0x32, 0x66, 0x0a, 0x20, 0x20
        /*01cc*/ 	.byte	0x20, 0x20, 0x52, 0x65, 0x63, 0x65, 0x69, 0x76, 0x65, 0x64, 0x20, 0x62, 0x6f, 0x6f, 0x6c, 0x3a
        /*01dc*/ 	.byte	0x20, 0x25, 0x73, 0x0a, 0x20, 0x20, 0x20, 0x20, 0x52, 0x65, 0x63, 0x65, 0x69, 0x76, 0x65, 0x64
        /*01ec*/ 	.byte	0x20, 0x63, 0x68, 0x61, 0x72, 0x3a, 0x20, 0x25, 0x63, 0x0a, 0x00
.L_3:


//--------------------- .nv.shared.reserved.0     --------------------------
	.section	.nv.shared.reserved.0,"aw",@nobits
	.weak		__nv_reservedSMEM_offset_0_alias
	.size		__nv_reservedSMEM_offset_0_alias, 0, 64
	.other		__nv_reservedSMEM_offset_0_alias,@"STO_CUDA_RESERVED_SHARED STV_DEFAULT"
__nv_reservedSMEM_offset_0_alias:
	.zero		0
	.zero		64


//--------------------- .nv.constant0._Z11correctSyncPi --------------------------
	.section	.nv.constant0._Z11correctSyncPi,"a",@progbits
	.sectionflags	@""
	.align	4
.nv.constant0._Z11correctSyncPi:
	.zero		904


//--------------------- .nv.constant0._Z13parameterDemoiPi --------------------------
	.section	.nv.constant0._Z13parameterDemoiPi,"a",@progbits
	.sectionflags	@""
	.align	4
.nv.constant0._Z13parameterDemoiPi:
	.zero		912


//--------------------- .nv.constant0._Z13printKernel3Dv --------------------------
	.section	.nv.constant0._Z13printKernel3Dv,"a",@progbits
	.sectionflags	@""
	.align	4
.nv.constant0._Z13printKernel3Dv:
	.zero		896


//--------------------- .nv.constant0._Z11printKernelv --------------------------
	.section	.nv.constant0._Z11printKernelv,"a",@progbits
	.sectionflags	@""
	.align	4
.nv.constant0._Z11printKernelv:
	.zero		896


//--------------------- .nv.constant0._Z17calculationKernelii --------------------------
	.section	.nv.constant0._Z17calculationKernelii,"a",@progbits
	.sectionflags	@""
	.align	4
.nv.constant0._Z17calculationKernelii:
	.zero		904


//--------------------- .nv.constant0._Z18simpleParamsKernelifbc --------------------------
	.section	.nv.constant0._Z18simpleParamsKernelifbc,"a",@progbits
	.sectionflags	@""
	.align	4
.nv.constant0._Z18simpleParamsKernelifbc:
	.zero		906


//--------------------- .nv.constant0._Z16helloWorldKernelv --------------------------
	.section	.nv.constant0._Z16helloWorldKernelv,"a",@progbits
	.sectionflags	@""
	.align	4
.nv.constant0._Z16helloWorldKernelv:
	.zero		896


//--------------------- SYMBOLS --------------------------

	.type		.nv.reservedSmem.offset0,@object
	.size		.nv.reservedSmem.offset0,0x4
	.type		vprintf,@function
